//
// Generated by NVIDIA NVVM Compiler
//
// Compiler Build ID: CL-36424714
// Cuda compilation tools, release 13.0, V13.0.88
// Based on NVVM 20.0.0
//

.version 9.0
.target sm_100
.address_size 64

	// .globl	_Z15consumer_kernelPiPS_ii
.extern .func  (.param .b32 func_retval0) vprintf
(
	.param .b64 vprintf_param_0,
	.param .b64 vprintf_param_1
)
;
.global .align 1 .b8 $str[23] = {71, 80, 85, 32, 116, 104, 114, 101, 97, 100, 32, 37, 100, 32, 115, 116, 97, 114, 116, 101, 100, 10};
.global .align 1 .b8 $str$1[47] = {71, 80, 85, 32, 116, 104, 114, 101, 97, 100, 32, 37, 100, 32, 114, 101, 113, 117, 101, 115, 116, 105, 110, 103, 32, 100, 97, 116, 97, 32, 40, 102, 108, 97, 103, 32, 115, 101, 116, 32, 116, 111, 32, 49, 41, 10};
.global .align 1 .b8 $str$2[53] = {71, 80, 85, 32, 116, 104, 114, 101, 97, 100, 32, 37, 100, 32, 114, 101, 99, 101, 105, 118, 101, 100, 32, 100, 97, 116, 97, 32, 110, 111, 116, 105, 102, 105, 99, 97, 116, 105, 111, 110, 32, 40, 102, 108, 97, 103, 32, 61, 32, 50, 41, 10};
.global .align 1 .b8 $str$3[47] = {71, 80, 85, 32, 116, 104, 114, 101, 97, 100, 32, 37, 100, 32, 112, 114, 111, 99, 101, 115, 115, 105, 110, 103, 32, 97, 114, 114, 97, 121, 32, 97, 116, 32, 97, 100, 100, 114, 101, 115, 115, 32, 37, 112, 58, 10};
.global .align 1 .b8 $str$4[39] = {32, 32, 71, 80, 85, 32, 116, 104, 114, 101, 97, 100, 32, 37, 100, 58, 32, 97, 114, 114, 97, 121, 91, 37, 100, 93, 32, 61, 32, 37, 100, 32, 45, 62, 32, 37, 100, 10};
.global .align 1 .b8 $str$5[41] = {71, 80, 85, 32, 116, 104, 114, 101, 97, 100, 32, 37, 100, 58, 32, 115, 117, 109, 32, 97, 102, 116, 101, 114, 32, 105, 110, 99, 114, 101, 109, 101, 110, 116, 32, 61, 32, 37, 100, 10};
.global .align 1 .b8 $str$6[43] = {71, 80, 85, 32, 116, 104, 114, 101, 97, 100, 32, 37, 100, 58, 32, 69, 82, 82, 79, 82, 32, 45, 32, 110, 117, 108, 108, 32, 100, 97, 116, 97, 32, 97, 100, 100, 114, 101, 115, 115, 33, 10};
.global .align 1 .b8 $str$7[41] = {71, 80, 85, 32, 116, 104, 114, 101, 97, 100, 32, 37, 100, 32, 99, 111, 109, 112, 108, 101, 116, 101, 100, 32, 40, 102, 108, 97, 103, 32, 115, 101, 116, 32, 116, 111, 32, 51, 41, 10};

.visible .entry _Z15consumer_kernelPiPS_ii(
	.param .u64 .ptr .align 1 _Z15consumer_kernelPiPS_ii_param_0,
	.param .u64 .ptr .align 1 _Z15consumer_kernelPiPS_ii_param_1,
	.param .u32 _Z15consumer_kernelPiPS_ii_param_2,
	.param .u32 _Z15consumer_kernelPiPS_ii_param_3
)
{
	.local .align 16 .b8 	__local_depot0[16];
	.reg .b64 	%SP;
	.reg .b64 	%SPL;
	.reg .pred 	%p<22>;
	.reg .b32 	%r<291>;
	.reg .b64 	%rd<75>;

	mov.u64 	%SPL, __local_depot0;
	cvta.local.u64 	%SP, %SPL;
	ld.param.u64 	%rd17, [_Z15consumer_kernelPiPS_ii_param_0];
	ld.param.u64 	%rd18, [_Z15consumer_kernelPiPS_ii_param_1];
	ld.param.u32 	%r46, [_Z15consumer_kernelPiPS_ii_param_2];
	ld.param.u32 	%r45, [_Z15consumer_kernelPiPS_ii_param_3];
	add.u64 	%rd19, %SP, 0;
	add.u64 	%rd1, %SPL, 0;
	mov.u32 	%r47, %tid.x;
	mov.u32 	%r48, %ctaid.x;
	mov.u32 	%r49, %ntid.x;
	mad.lo.s32 	%r1, %r48, %r49, %r47;
	setp.ge.s32 	%p1, %r1, %r46;
	@%p1 bra 	$L__BB0_32;
	cvta.to.global.u64 	%rd20, %rd17;
	st.local.u32 	[%rd1], %r1;
	mov.u64 	%rd21, $str;
	cvta.global.u64 	%rd22, %rd21;
	{ // callseq 0, 0
	.param .b64 param0;
	st.param.b64 	[param0], %rd22;
	.param .b64 param1;
	st.param.b64 	[param1], %rd19;
	.param .b32 retval0;
	call.uni (retval0), 
	vprintf, 
	(
	param0, 
	param1
	);
	ld.param.b32 	%r50, [retval0];
	} // callseq 0
	mul.wide.s32 	%rd24, %r1, 4;
	add.s64 	%rd2, %rd20, %rd24;
	mov.b32 	%r52, 1;
	st.global.u32 	[%rd2], %r52;
	st.local.u32 	[%rd1], %r1;
	mov.u64 	%rd25, $str$1;
	cvta.global.u64 	%rd26, %rd25;
	{ // callseq 1, 0
	.param .b64 param0;
	st.param.b64 	[param0], %rd26;
	.param .b64 param1;
	st.param.b64 	[param1], %rd19;
	.param .b32 retval0;
	call.uni (retval0), 
	vprintf, 
	(
	param0, 
	param1
	);
	ld.param.b32 	%r53, [retval0];
	} // callseq 1
	membar.sys;
	ld.global.u32 	%r55, [%rd2];
	setp.eq.s32 	%p2, %r55, 2;
	@%p2 bra 	$L__BB0_3;
$L__BB0_2:
	membar.sys;
	ld.global.u32 	%r56, [%rd2];
	setp.ne.s32 	%p3, %r56, 2;
	@%p3 bra 	$L__BB0_2;
$L__BB0_3:
	st.local.u32 	[%rd1], %r1;
	mov.u64 	%rd27, $str$2;
	cvta.global.u64 	%rd28, %rd27;
	{ // callseq 2, 0
	.param .b64 param0;
	st.param.b64 	[param0], %rd28;
	.param .b64 param1;
	st.param.b64 	[param1], %rd19;
	.param .b32 retval0;
	call.uni (retval0), 
	vprintf, 
	(
	param0, 
	param1
	);
	ld.param.b32 	%r57, [retval0];
	} // callseq 2
	membar.sys;
	cvta.to.global.u64 	%rd30, %rd18;
	mul.wide.s32 	%rd31, %r1, 8;
	add.s64 	%rd32, %rd30, %rd31;
	ld.global.u64 	%rd3, [%rd32];
	setp.eq.s64 	%p4, %rd3, 0;
	@%p4 bra 	$L__BB0_30;
	st.local.u32 	[%rd1], %r1;
	st.local.u64 	[%rd1+8], %rd3;
	mov.u64 	%rd33, $str$3;
	cvta.global.u64 	%rd34, %rd33;
	{ // callseq 3, 0
	.param .b64 param0;
	st.param.b64 	[param0], %rd34;
	.param .b64 param1;
	st.param.b64 	[param1], %rd19;
	.param .b32 retval0;
	call.uni (retval0), 
	vprintf, 
	(
	param0, 
	param1
	);
	ld.param.b32 	%r60, [retval0];
	} // callseq 3
	setp.lt.s32 	%p5, %r45, 1;
	mov.b32 	%r290, 0;
	@%p5 bra 	$L__BB0_29;
	and.b32  	%r2, %r45, 15;
	setp.lt.u32 	%p6, %r45, 16;
	mov.b32 	%r271, 0;
	@%p6 bra 	$L__BB0_8;
	add.s64 	%rd72, %rd3, 32;
	mov.b32 	%r276, 0;
	mov.u64 	%rd38, $str$4;
	and.b32  	%r271, %r45, 2147483632;
$L__BB0_7:
	.pragma "nounroll";
	ld.u32 	%r64, [%rd72+-32];
	add.s32 	%r65, %r64, 1;
	st.u32 	[%rd72+-32], %r65;
	cvta.to.local.u64 	%rd37, %rd19;
	st.local.v4.u32 	[%rd37], {%r1, %r276, %r64, %r65};
	cvta.global.u64 	%rd39, %rd38;
	{ // callseq 4, 0
	.param .b64 param0;
	st.param.b64 	[param0], %rd39;
	.param .b64 param1;
	st.param.b64 	[param1], %rd19;
	.param .b32 retval0;
	call.uni (retval0), 
	vprintf, 
	(
	param0, 
	param1
	);
	ld.param.b32 	%r66, [retval0];
	} // callseq 4
	ld.u32 	%r68, [%rd72+-28];
	add.s32 	%r69, %r68, 1;
	st.u32 	[%rd72+-28], %r69;
	add.s32 	%r70, %r276, 1;
	st.local.v4.u32 	[%rd37], {%r1, %r70, %r68, %r69};
	{ // callseq 5, 0
	.param .b64 param0;
	st.param.b64 	[param0], %rd39;
	.param .b64 param1;
	st.param.b64 	[param1], %rd19;
	.param .b32 retval0;
	call.uni (retval0), 
	vprintf, 
	(
	param0, 
	param1
	);
	ld.param.b32 	%r71, [retval0];
	} // callseq 5
	ld.u32 	%r73, [%rd72+-24];
	add.s32 	%r74, %r73, 1;
	st.u32 	[%rd72+-24], %r74;
	add.s32 	%r75, %r276, 2;
	st.local.v4.u32 	[%rd37], {%r1, %r75, %r73, %r74};
	{ // callseq 6, 0
	.param .b64 param0;
	st.param.b64 	[param0], %rd39;
	.param .b64 param1;
	st.param.b64 	[param1], %rd19;
	.param .b32 retval0;
	call.uni (retval0), 
	vprintf, 
	(
	param0, 
	param1
	);
	ld.param.b32 	%r76, [retval0];
	} // callseq 6
	ld.u32 	%r78, [%rd72+-20];
	add.s32 	%r79, %r78, 1;
	st.u32 	[%rd72+-20], %r79;
	add.s32 	%r80, %r276, 3;
	st.local.v4.u32 	[%rd37], {%r1, %r80, %r78, %r79};
	{ // callseq 7, 0
	.param .b64 param0;
	st.param.b64 	[param0], %rd39;
	.param .b64 param1;
	st.param.b64 	[param1], %rd19;
	.param .b32 retval0;
	call.uni (retval0), 
	vprintf, 
	(
	param0, 
	param1
	);
	ld.param.b32 	%r81, [retval0];
	} // callseq 7
	ld.u32 	%r83, [%rd72+-16];
	add.s32 	%r84, %r83, 1;
	st.u32 	[%rd72+-16], %r84;
	add.s32 	%r85, %r276, 4;
	st.local.v4.u32 	[%rd37], {%r1, %r85, %r83, %r84};
	{ // callseq 8, 0
	.param .b64 param0;
	st.param.b64 	[param0], %rd39;
	.param .b64 param1;
	st.param.b64 	[param1], %rd19;
	.param .b32 retval0;
	call.uni (retval0), 
	vprintf, 
	(
	param0, 
	param1
	);
	ld.param.b32 	%r86, [retval0];
	} // callseq 8
	ld.u32 	%r88, [%rd72+-12];
	add.s32 	%r89, %r88, 1;
	st.u32 	[%rd72+-12], %r89;
	add.s32 	%r90, %r276, 5;
	st.local.v4.u32 	[%rd37], {%r1, %r90, %r88, %r89};
	{ // callseq 9, 0
	.param .b64 param0;
	st.param.b64 	[param0], %rd39;
	.param .b64 param1;
	st.param.b64 	[param1], %rd19;
	.param .b32 retval0;
	call.uni (retval0), 
	vprintf, 
	(
	param0, 
	param1
	);
	ld.param.b32 	%r91, [retval0];
	} // callseq 9
	ld.u32 	%r93, [%rd72+-8];
	add.s32 	%r94, %r93, 1;
	st.u32 	[%rd72+-8], %r94;
	add.s32 	%r95, %r276, 6;
	st.local.v4.u32 	[%rd37], {%r1, %r95, %r93, %r94};
	{ // callseq 10, 0
	.param .b64 param0;
	st.param.b64 	[param0], %rd39;
	.param .b64 param1;
	st.param.b64 	[param1], %rd19;
	.param .b32 retval0;
	call.uni (retval0), 
	vprintf, 
	(
	param0, 
	param1
	);
	ld.param.b32 	%r96, [retval0];
	} // callseq 10
	ld.u32 	%r98, [%rd72+-4];
	add.s32 	%r99, %r98, 1;
	st.u32 	[%rd72+-4], %r99;
	add.s32 	%r100, %r276, 7;
	st.local.v4.u32 	[%rd37], {%r1, %r100, %r98, %r99};
	{ // callseq 11, 0
	.param .b64 param0;
	st.param.b64 	[param0], %rd39;
	.param .b64 param1;
	st.param.b64 	[param1], %rd19;
	.param .b32 retval0;
	call.uni (retval0), 
	vprintf, 
	(
	param0, 
	param1
	);
	ld.param.b32 	%r101, [retval0];
	} // callseq 11
	ld.u32 	%r103, [%rd72];
	add.s32 	%r104, %r103, 1;
	st.u32 	[%rd72], %r104;
	add.s32 	%r105, %r276, 8;
	st.local.v4.u32 	[%rd37], {%r1, %r105, %r103, %r104};
	{ // callseq 12, 0
	.param .b64 param0;
	st.param.b64 	[param0], %rd39;
	.param .b64 param1;
	st.param.b64 	[param1], %rd19;
	.param .b32 retval0;
	call.uni (retval0), 
	vprintf, 
	(
	param0, 
	param1
	);
	ld.param.b32 	%r106, [retval0];
	} // callseq 12
	ld.u32 	%r108, [%rd72+4];
	add.s32 	%r109, %r108, 1;
	st.u32 	[%rd72+4], %r109;
	add.s32 	%r110, %r276, 9;
	st.local.v4.u32 	[%rd37], {%r1, %r110, %r108, %r109};
	{ // callseq 13, 0
	.param .b64 param0;
	st.param.b64 	[param0], %rd39;
	.param .b64 param1;
	st.param.b64 	[param1], %rd19;
	.param .b32 retval0;
	call.uni (retval0), 
	vprintf, 
	(
	param0, 
	param1
	);
	ld.param.b32 	%r111, [retval0];
	} // callseq 13
	ld.u32 	%r113, [%rd72+8];
	add.s32 	%r114, %r113, 1;
	st.u32 	[%rd72+8], %r114;
	add.s32 	%r115, %r276, 10;
	st.local.v4.u32 	[%rd37], {%r1, %r115, %r113, %r114};
	{ // callseq 14, 0
	.param .b64 param0;
	st.param.b64 	[param0], %rd39;
	.param .b64 param1;
	st.param.b64 	[param1], %rd19;
	.param .b32 retval0;
	call.uni (retval0), 
	vprintf, 
	(
	param0, 
	param1
	);
	ld.param.b32 	%r116, [retval0];
	} // callseq 14
	ld.u32 	%r118, [%rd72+12];
	add.s32 	%r119, %r118, 1;
	st.u32 	[%rd72+12], %r119;
	add.s32 	%r120, %r276, 11;
	st.local.v4.u32 	[%rd37], {%r1, %r120, %r118, %r119};
	{ // callseq 15, 0
	.param .b64 param0;
	st.param.b64 	[param0], %rd39;
	.param .b64 param1;
	st.param.b64 	[param1], %rd19;
	.param .b32 retval0;
	call.uni (retval0), 
	vprintf, 
	(
	param0, 
	param1
	);
	ld.param.b32 	%r121, [retval0];
	} // callseq 15
	ld.u32 	%r123, [%rd72+16];
	add.s32 	%r124, %r123, 1;
	st.u32 	[%rd72+16], %r124;
	add.s32 	%r125, %r276, 12;
	st.local.v4.u32 	[%rd37], {%r1, %r125, %r123, %r124};
	{ // callseq 16, 0
	.param .b64 param0;
	st.param.b64 	[param0], %rd39;
	.param .b64 param1;
	st.param.b64 	[param1], %rd19;
	.param .b32 retval0;
	call.uni (retval0), 
	vprintf, 
	(
	param0, 
	param1
	);
	ld.param.b32 	%r126, [retval0];
	} // callseq 16
	ld.u32 	%r128, [%rd72+20];
	add.s32 	%r129, %r128, 1;
	st.u32 	[%rd72+20], %r129;
	add.s32 	%r130, %r276, 13;
	st.local.v4.u32 	[%rd37], {%r1, %r130, %r128, %r129};
	{ // callseq 17, 0
	.param .b64 param0;
	st.param.b64 	[param0], %rd39;
	.param .b64 param1;
	st.param.b64 	[param1], %rd19;
	.param .b32 retval0;
	call.uni (retval0), 
	vprintf, 
	(
	param0, 
	param1
	);
	ld.param.b32 	%r131, [retval0];
	} // callseq 17
	ld.u32 	%r133, [%rd72+24];
	add.s32 	%r134, %r133, 1;
	st.u32 	[%rd72+24], %r134;
	add.s32 	%r135, %r276, 14;
	st.local.v4.u32 	[%rd37], {%r1, %r135, %r133, %r134};
	{ // callseq 18, 0
	.param .b64 param0;
	st.param.b64 	[param0], %rd39;
	.param .b64 param1;
	st.param.b64 	[param1], %rd19;
	.param .b32 retval0;
	call.uni (retval0), 
	vprintf, 
	(
	param0, 
	param1
	);
	ld.param.b32 	%r136, [retval0];
	} // callseq 18
	ld.u32 	%r138, [%rd72+28];
	add.s32 	%r139, %r138, 1;
	st.u32 	[%rd72+28], %r139;
	add.s32 	%r140, %r276, 15;
	st.local.v4.u32 	[%rd37], {%r1, %r140, %r138, %r139};
	{ // callseq 19, 0
	.param .b64 param0;
	st.param.b64 	[param0], %rd39;
	.param .b64 param1;
	st.param.b64 	[param1], %rd19;
	.param .b32 retval0;
	call.uni (retval0), 
	vprintf, 
	(
	param0, 
	param1
	);
	ld.param.b32 	%r141, [retval0];
	} // callseq 19
	add.s64 	%rd72, %rd72, 64;
	add.s32 	%r276, %r276, 16;
	setp.eq.s32 	%p7, %r276, %r271;
	@%p7 bra 	$L__BB0_8;
	bra.uni 	$L__BB0_7;
$L__BB0_8:
	setp.eq.s32 	%p8, %r2, 0;
	@%p8 bra 	$L__BB0_17;
	add.u64 	%rd40, %SP, 0;
	add.u64 	%rd5, %SPL, 0;
	and.b32  	%r4, %r45, 7;
	setp.lt.u32 	%p9, %r2, 8;
	@%p9 bra 	$L__BB0_11;
	mul.wide.u32 	%rd41, %r271, 4;
	add.s64 	%rd42, %rd3, %rd41;
	ld.u32 	%r143, [%rd42];
	add.s32 	%r144, %r143, 1;
	st.u32 	[%rd42], %r144;
	st.local.v4.u32 	[%rd5], {%r1, %r271, %r143, %r144};
	mov.u64 	%rd43, $str$4;
	cvta.global.u64 	%rd44, %rd43;
	{ // callseq 20, 0
	.param .b64 param0;
	st.param.b64 	[param0], %rd44;
	.param .b64 param1;
	st.param.b64 	[param1], %rd40;
	.param .b32 retval0;
	call.uni (retval0), 
	vprintf, 
	(
	param0, 
	param1
	);
	ld.param.b32 	%r145, [retval0];
	} // callseq 20
	add.s32 	%r147, %r271, 1;
	ld.u32 	%r148, [%rd42+4];
	add.s32 	%r149, %r148, 1;
	st.u32 	[%rd42+4], %r149;
	st.local.v4.u32 	[%rd5], {%r1, %r147, %r148, %r149};
	{ // callseq 21, 0
	.param .b64 param0;
	st.param.b64 	[param0], %rd44;
	.param .b64 param1;
	st.param.b64 	[param1], %rd40;
	.param .b32 retval0;
	call.uni (retval0), 
	vprintf, 
	(
	param0, 
	param1
	);
	ld.param.b32 	%r150, [retval0];
	} // callseq 21
	add.s32 	%r152, %r271, 2;
	ld.u32 	%r153, [%rd42+8];
	add.s32 	%r154, %r153, 1;
	st.u32 	[%rd42+8], %r154;
	st.local.v4.u32 	[%rd5], {%r1, %r152, %r153, %r154};
	{ // callseq 22, 0
	.param .b64 param0;
	st.param.b64 	[param0], %rd44;
	.param .b64 param1;
	st.param.b64 	[param1], %rd40;
	.param .b32 retval0;
	call.uni (retval0), 
	vprintf, 
	(
	param0, 
	param1
	);
	ld.param.b32 	%r155, [retval0];
	} // callseq 22
	add.s32 	%r157, %r271, 3;
	ld.u32 	%r158, [%rd42+12];
	add.s32 	%r159, %r158, 1;
	st.u32 	[%rd42+12], %r159;
	st.local.v4.u32 	[%rd5], {%r1, %r157, %r158, %r159};
	{ // callseq 23, 0
	.param .b64 param0;
	st.param.b64 	[param0], %rd44;
	.param .b64 param1;
	st.param.b64 	[param1], %rd40;
	.param .b32 retval0;
	call.uni (retval0), 
	vprintf, 
	(
	param0, 
	param1
	);
	ld.param.b32 	%r160, [retval0];
	} // callseq 23
	add.s32 	%r162, %r271, 4;
	ld.u32 	%r163, [%rd42+16];
	add.s32 	%r164, %r163, 1;
	st.u32 	[%rd42+16], %r164;
	st.local.v4.u32 	[%rd5], {%r1, %r162, %r163, %r164};
	{ // callseq 24, 0
	.param .b64 param0;
	st.param.b64 	[param0], %rd44;
	.param .b64 param1;
	st.param.b64 	[param1], %rd40;
	.param .b32 retval0;
	call.uni (retval0), 
	vprintf, 
	(
	param0, 
	param1
	);
	ld.param.b32 	%r165, [retval0];
	} // callseq 24
	add.s32 	%r167, %r271, 5;
	ld.u32 	%r168, [%rd42+20];
	add.s32 	%r169, %r168, 1;
	st.u32 	[%rd42+20], %r169;
	st.local.v4.u32 	[%rd5], {%r1, %r167, %r168, %r169};
	{ // callseq 25, 0
	.param .b64 param0;
	st.param.b64 	[param0], %rd44;
	.param .b64 param1;
	st.param.b64 	[param1], %rd40;
	.param .b32 retval0;
	call.uni (retval0), 
	vprintf, 
	(
	param0, 
	param1
	);
	ld.param.b32 	%r170, [retval0];
	} // callseq 25
	add.s32 	%r172, %r271, 6;
	ld.u32 	%r173, [%rd42+24];
	add.s32 	%r174, %r173, 1;
	st.u32 	[%rd42+24], %r174;
	st.local.v4.u32 	[%rd5], {%r1, %r172, %r173, %r174};
	{ // callseq 26, 0
	.param .b64 param0;
	st.param.b64 	[param0], %rd44;
	.param .b64 param1;
	st.param.b64 	[param1], %rd40;
	.param .b32 retval0;
	call.uni (retval0), 
	vprintf, 
	(
	param0, 
	param1
	);
	ld.param.b32 	%r175, [retval0];
	} // callseq 26
	add.s32 	%r177, %r271, 7;
	ld.u32 	%r178, [%rd42+28];
	add.s32 	%r179, %r178, 1;
	st.u32 	[%rd42+28], %r179;
	st.local.v4.u32 	[%rd5], {%r1, %r177, %r178, %r179};
	{ // callseq 27, 0
	.param .b64 param0;
	st.param.b64 	[param0], %rd44;
	.param .b64 param1;
	st.param.b64 	[param1], %rd40;
	.param .b32 retval0;
	call.uni (retval0), 
	vprintf, 
	(
	param0, 
	param1
	);
	ld.param.b32 	%r180, [retval0];
	} // callseq 27
	add.s32 	%r271, %r271, 8;
$L__BB0_11:
	setp.eq.s32 	%p10, %r4, 0;
	@%p10 bra 	$L__BB0_17;
	and.b32  	%r7, %r45, 3;
	setp.lt.u32 	%p11, %r4, 4;
	@%p11 bra 	$L__BB0_14;
	mul.wide.u32 	%rd46, %r271, 4;
	add.s64 	%rd47, %rd3, %rd46;
	ld.u32 	%r182, [%rd47];
	add.s32 	%r183, %r182, 1;
	st.u32 	[%rd47], %r183;
	st.local.v4.u32 	[%rd5], {%r1, %r271, %r182, %r183};
	mov.u64 	%rd48, $str$4;
	cvta.global.u64 	%rd49, %rd48;
	{ // callseq 28, 0
	.param .b64 param0;
	st.param.b64 	[param0], %rd49;
	.param .b64 param1;
	st.param.b64 	[param1], %rd40;
	.param .b32 retval0;
	call.uni (retval0), 
	vprintf, 
	(
	param0, 
	param1
	);
	ld.param.b32 	%r184, [retval0];
	} // callseq 28
	add.s32 	%r186, %r271, 1;
	ld.u32 	%r187, [%rd47+4];
	add.s32 	%r188, %r187, 1;
	st.u32 	[%rd47+4], %r188;
	st.local.v4.u32 	[%rd5], {%r1, %r186, %r187, %r188};
	{ // callseq 29, 0
	.param .b64 param0;
	st.param.b64 	[param0], %rd49;
	.param .b64 param1;
	st.param.b64 	[param1], %rd40;
	.param .b32 retval0;
	call.uni (retval0), 
	vprintf, 
	(
	param0, 
	param1
	);
	ld.param.b32 	%r189, [retval0];
	} // callseq 29
	add.s32 	%r191, %r271, 2;
	ld.u32 	%r192, [%rd47+8];
	add.s32 	%r193, %r192, 1;
	st.u32 	[%rd47+8], %r193;
	st.local.v4.u32 	[%rd5], {%r1, %r191, %r192, %r193};
	{ // callseq 30, 0
	.param .b64 param0;
	st.param.b64 	[param0], %rd49;
	.param .b64 param1;
	st.param.b64 	[param1], %rd40;
	.param .b32 retval0;
	call.uni (retval0), 
	vprintf, 
	(
	param0, 
	param1
	);
	ld.param.b32 	%r194, [retval0];
	} // callseq 30
	add.s32 	%r196, %r271, 3;
	ld.u32 	%r197, [%rd47+12];
	add.s32 	%r198, %r197, 1;
	st.u32 	[%rd47+12], %r198;
	st.local.v4.u32 	[%rd5], {%r1, %r196, %r197, %r198};
	{ // callseq 31, 0
	.param .b64 param0;
	st.param.b64 	[param0], %rd49;
	.param .b64 param1;
	st.param.b64 	[param1], %rd40;
	.param .b32 retval0;
	call.uni (retval0), 
	vprintf, 
	(
	param0, 
	param1
	);
	ld.param.b32 	%r199, [retval0];
	} // callseq 31
	add.s32 	%r271, %r271, 4;
$L__BB0_14:
	setp.eq.s32 	%p12, %r7, 0;
	@%p12 bra 	$L__BB0_17;
	mul.wide.u32 	%rd51, %r271, 4;
	add.s64 	%rd71, %rd3, %rd51;
	neg.s32 	%r274, %r7;
	mov.u64 	%rd52, $str$4;
$L__BB0_16:
	.pragma "nounroll";
	ld.u32 	%r201, [%rd71];
	add.s32 	%r202, %r201, 1;
	st.u32 	[%rd71], %r202;
	st.local.v4.u32 	[%rd5], {%r1, %r271, %r201, %r202};
	cvta.global.u64 	%rd53, %rd52;
	{ // callseq 32, 0
	.param .b64 param0;
	st.param.b64 	[param0], %rd53;
	.param .b64 param1;
	st.param.b64 	[param1], %rd40;
	.param .b32 retval0;
	call.uni (retval0), 
	vprintf, 
	(
	param0, 
	param1
	);
	ld.param.b32 	%r203, [retval0];
	} // callseq 32
	add.s32 	%r271, %r271, 1;
	add.s64 	%rd71, %rd71, 4;
	add.s32 	%r274, %r274, 1;
	setp.ne.s32 	%p13, %r274, 0;
	@%p13 bra 	$L__BB0_16;
$L__BB0_17:
	setp.lt.u32 	%p14, %r45, 16;
	mov.b32 	%r280, 0;
	mov.u32 	%r290, %r280;
	@%p14 bra 	$L__BB0_20;
	and.b32  	%r280, %r45, 2147483632;
	neg.s32 	%r277, %r280;
	add.s64 	%rd73, %rd3, 32;
	mov.b32 	%r290, 0;
$L__BB0_19:
	.pragma "nounroll";
	ld.u32 	%r208, [%rd73+-32];
	add.s32 	%r209, %r208, %r290;
	ld.u32 	%r210, [%rd73+-28];
	add.s32 	%r211, %r210, %r209;
	ld.u32 	%r212, [%rd73+-24];
	add.s32 	%r213, %r212, %r211;
	ld.u32 	%r214, [%rd73+-20];
	add.s32 	%r215, %r214, %r213;
	ld.u32 	%r216, [%rd73+-16];
	add.s32 	%r217, %r216, %r215;
	ld.u32 	%r218, [%rd73+-12];
	add.s32 	%r219, %r218, %r217;
	ld.u32 	%r220, [%rd73+-8];
	add.s32 	%r221, %r220, %r219;
	ld.u32 	%r222, [%rd73+-4];
	add.s32 	%r223, %r222, %r221;
	ld.u32 	%r224, [%rd73];
	add.s32 	%r225, %r224, %r223;
	ld.u32 	%r226, [%rd73+4];
	add.s32 	%r227, %r226, %r225;
	ld.u32 	%r228, [%rd73+8];
	add.s32 	%r229, %r228, %r227;
	ld.u32 	%r230, [%rd73+12];
	add.s32 	%r231, %r230, %r229;
	ld.u32 	%r232, [%rd73+16];
	add.s32 	%r233, %r232, %r231;
	ld.u32 	%r234, [%rd73+20];
	add.s32 	%r235, %r234, %r233;
	ld.u32 	%r236, [%rd73+24];
	add.s32 	%r237, %r236, %r235;
	ld.u32 	%r238, [%rd73+28];
	add.s32 	%r290, %r238, %r237;
	add.s32 	%r277, %r277, 16;
	add.s64 	%rd73, %rd73, 64;
	setp.ne.s32 	%p15, %r277, 0;
	@%p15 bra 	$L__BB0_19;
$L__BB0_20:
	setp.eq.s32 	%p16, %r2, 0;
	@%p16 bra 	$L__BB0_29;
	and.b32  	%r27, %r45, 7;
	setp.lt.u32 	%p17, %r2, 8;
	@%p17 bra 	$L__BB0_23;
	mul.wide.u32 	%rd55, %r280, 4;
	add.s64 	%rd56, %rd3, %rd55;
	ld.u32 	%r240, [%rd56];
	add.s32 	%r241, %r240, %r290;
	ld.u32 	%r242, [%rd56+4];
	add.s32 	%r243, %r242, %r241;
	ld.u32 	%r244, [%rd56+8];
	add.s32 	%r245, %r244, %r243;
	ld.u32 	%r246, [%rd56+12];
	add.s32 	%r247, %r246, %r245;
	ld.u32 	%r248, [%rd56+16];
	add.s32 	%r249, %r248, %r247;
	ld.u32 	%r250, [%rd56+20];
	add.s32 	%r251, %r250, %r249;
	ld.u32 	%r252, [%rd56+24];
	add.s32 	%r253, %r252, %r251;
	ld.u32 	%r254, [%rd56+28];
	add.s32 	%r290, %r254, %r253;
	add.s32 	%r280, %r280, 8;
$L__BB0_23:
	setp.eq.s32 	%p18, %r27, 0;
	@%p18 bra 	$L__BB0_29;
	and.b32  	%r33, %r45, 3;
	setp.lt.u32 	%p19, %r27, 4;
	@%p19 bra 	$L__BB0_26;
	mul.wide.u32 	%rd57, %r280, 4;
	add.s64 	%rd58, %rd3, %rd57;
	ld.u32 	%r256, [%rd58];
	add.s32 	%r257, %r256, %r290;
	ld.u32 	%r258, [%rd58+4];
	add.s32 	%r259, %r258, %r257;
	ld.u32 	%r260, [%rd58+8];
	add.s32 	%r261, %r260, %r259;
	ld.u32 	%r262, [%rd58+12];
	add.s32 	%r290, %r262, %r261;
	add.s32 	%r280, %r280, 4;
$L__BB0_26:
	setp.eq.s32 	%p20, %r33, 0;
	@%p20 bra 	$L__BB0_29;
	mul.wide.u32 	%rd59, %r280, 4;
	add.s64 	%rd74, %rd3, %rd59;
	neg.s32 	%r288, %r33;
$L__BB0_28:
	.pragma "nounroll";
	ld.u32 	%r263, [%rd74];
	add.s32 	%r290, %r263, %r290;
	add.s64 	%rd74, %rd74, 4;
	add.s32 	%r288, %r288, 1;
	setp.ne.s32 	%p21, %r288, 0;
	@%p21 bra 	$L__BB0_28;
$L__BB0_29:
	add.u64 	%rd60, %SP, 0;
	add.u64 	%rd61, %SPL, 0;
	st.local.v2.u32 	[%rd61], {%r1, %r290};
	mov.u64 	%rd62, $str$5;
	cvta.global.u64 	%rd63, %rd62;
	{ // callseq 33, 0
	.param .b64 param0;
	st.param.b64 	[param0], %rd63;
	.param .b64 param1;
	st.param.b64 	[param1], %rd60;
	.param .b32 retval0;
	call.uni (retval0), 
	vprintf, 
	(
	param0, 
	param1
	);
	ld.param.b32 	%r264, [retval0];
	} // callseq 33
	bra.uni 	$L__BB0_31;
$L__BB0_30:
	st.local.u32 	[%rd1], %r1;
	mov.u64 	%rd64, $str$6;
	cvta.global.u64 	%rd65, %rd64;
	{ // callseq 34, 0
	.param .b64 param0;
	st.param.b64 	[param0], %rd65;
	.param .b64 param1;
	st.param.b64 	[param1], %rd19;
	.param .b32 retval0;
	call.uni (retval0), 
	vprintf, 
	(
	param0, 
	param1
	);
	ld.param.b32 	%r266, [retval0];
	} // callseq 34
$L__BB0_31:
	atom.global.exch.b32 	%r268, [%rd2], 3;
	membar.sys;
	add.u64 	%rd67, %SP, 0;
	add.u64 	%rd68, %SPL, 0;
	st.local.u32 	[%rd68], %r1;
	mov.u64 	%rd69, $str$7;
	cvta.global.u64 	%rd70, %rd69;
	{ // callseq 35, 0
	.param .b64 param0;
	st.param.b64 	[param0], %rd70;
	.param .b64 param1;
	st.param.b64 	[param1], %rd67;
	.param .b32 retval0;
	call.uni (retval0), 
	vprintf, 
	(
	param0, 
	param1
	);
	ld.param.b32 	%r269, [retval0];
	} // callseq 35
$L__BB0_32:
	ret;

}


// ===== COMPILED SASS (sm_100) =====

	.target	sm_100

	.elftype	@"ET_EXEC"


//--------------------- .note.nv.tkinfo           --------------------------
	.section	.note.nv.tkinfo,"",@"SHT_NOTE"
	.sectionflags	@"SHF_NOTE_NV_TKINFO"
	.tkinfo
        /*0018*/ 	.word	0x00000002
        /*0030*/ 	.string	""
        /*0030*/ 	.string	"ptxas"
        /*0030*/ 	.string	"Cuda compilation tools, release 13.0, V13.0.88"
        /*0030*/ 	.string	"Build cuda_13.0.r13.0/compiler.36424714_0"
        /*0030*/ 	.string	"-arch sm_100 -m 64 "



//--------------------- .note.nv.cuinfo           --------------------------
	.section	.note.nv.cuinfo,"",@"SHT_NOTE"
	.sectionflags	@"SHF_NOTE_NV_CUINFO"
        /*0018*/ 	.short	0x0002
        /*001a*/ 	.short	0x0064
        /*001c*/ 	.short	0x0082
	.zero		2


//--------------------- .nv.info                  --------------------------
	.section	.nv.info,"",@"SHT_CUDA_INFO"
	.align	4


	//----- nvinfo : EIATTR_REGCOUNT
	.align		4
        /*0000*/ 	.byte	0x04, 0x2f
        /*0002*/ 	.short	(.L_9 - .L_8)
	.align		4
.L_8:
        /*0004*/ 	.word	index@(_Z15consumer_kernelPiPS_ii)
        /*0008*/ 	.word	0x00000022


	//----- nvinfo : EIATTR_FRAME_SIZE
	.align		4
.L_9:
        /*000c*/ 	.byte	0x04, 0x11
        /*000e*/ 	.short	(.L_11 - .L_10)
	.align		4
.L_10:
        /*0010*/ 	.word	index@(_Z15consumer_kernelPiPS_ii)
        /*0014*/ 	.word	0x00000010


	//----- nvinfo : EIATTR_MIN_STACK_SIZE
	.align		4
.L_11:
        /*0018*/ 	.byte	0x04, 0x12
        /*001a*/ 	.short	(.L_13 - .L_12)
	.align		4
.L_12:
        /*001c*/ 	.word	index@(_Z15consumer_kernelPiPS_ii)
        /*0020*/ 	.word	0x00000010
.L_13:


//--------------------- .nv.compat                --------------------------
	.section	.nv.compat,"",@"SHT_CUDA_COMPAT_INFO"
	.align	4
        /*0000*/ 	.byte	0x02, 0x09, 0x00, 0x00, 0x02, 0x02, 0x01, 0x00, 0x02, 0x05, 0x05, 0x00, 0x03, 0x07, 0x01, 0x01
        /*0010*/ 	.byte	0x02, 0x03, 0x00, 0x00, 0x02, 0x06, 0x01, 0x00, 0x04, 0x0b, 0x08, 0x00, 0x09, 0x00, 0x00, 0x00
        /*0020*/ 	.byte	0x00, 0x00, 0x00, 0x00


//--------------------- .nv.info._Z15consumer_kernelPiPS_ii --------------------------
	.section	.nv.info._Z15consumer_kernelPiPS_ii,"",@"SHT_CUDA_INFO"
	.sectionflags	@""
	.align	4


	//----- nvinfo : EIATTR_CUDA_API_VERSION
	.align		4
        /*0000*/ 	.byte	0x04, 0x37
        /*0002*/ 	.short	(.L_15 - .L_14)
.L_14:
        /*0004*/ 	.word	0x00000082


	//----- nvinfo : EIATTR_KPARAM_INFO
	.align		4
.L_15:
        /*0008*/ 	.byte	0x04, 0x17
        /*000a*/ 	.short	(.L_17 - .L_16)
.L_16:
        /*000c*/ 	.word	0x00000000
        /*0010*/ 	.short	0x0003
        /*0012*/ 	.short	0x0014
        /*0014*/ 	.byte	0x00, 0xf0, 0x11, 0x00


	//----- nvinfo : EIATTR_KPARAM_INFO
	.align		4
.L_17:
        /*0018*/ 	.byte	0x04, 0x17
        /*001a*/ 	.short	(.L_19 - .L_18)
.L_18:
        /*001c*/ 	.word	0x00000000
        /*0020*/ 	.short	0x0002
        /*0022*/ 	.short	0x0010
        /*0024*/ 	.byte	0x00, 0xf0, 0x11, 0x00


	//----- nvinfo : EIATTR_KPARAM_INFO
	.align		4
.L_19:
        /*0028*/ 	.byte	0x04, 0x17
        /*002a*/ 	.short	(.L_21 - .L_20)
.L_20:
        /*002c*/ 	.word	0x00000000
        /*0030*/ 	.short	0x0001
        /*0032*/ 	.short	0x0008
        /*0034*/ 	.byte	0x00, 0xf5, 0x21, 0x00


	//----- nvinfo : EIATTR_KPARAM_INFO
	.align		4
.L_21:
        /*0038*/ 	.byte	0x04, 0x17
        /*003a*/ 	.short	(.L_23 - .L_22)
.L_22:
        /*003c*/ 	.word	0x00000000
        /*0040*/ 	.short	0x0000
        /*0042*/ 	.short	0x0000
        /*0044*/ 	.byte	0x00, 0xf5, 0x21, 0x00


	//----- nvinfo : EIATTR_SPARSE_MMA_MASK
	.align		4
.L_23:
        /*0048*/ 	.byte	0x03, 0x50
        /*004a*/ 	.short	0x0000


	//----- nvinfo : EIATTR_MAXREG_COUNT
	.align		4
        /*004c*/ 	.byte	0x03, 0x1b
        /*004e*/ 	.short	0x00ff


	//----- nvinfo : EIATTR_EXTERNS
	.align		4
        /*0050*/ 	.byte	0x04, 0x0f
        /*0052*/ 	.short	(.L_25 - .L_24)


	//   ....[0]....
	.align		4
.L_24:
        /*0054*/ 	.word	index@(vprintf)


	//----- nvinfo : EIATTR_MERCURY_ISA_VERSION
	.align		4
.L_25:
        /*0058*/ 	.byte	0x03, 0x5f
        /*005a*/ 	.short	0x0101


	//----- nvinfo : EIATTR_VRC_CTA_INIT_COUNT
	.align		4
        /*005c*/ 	.byte	0x02, 0x4a
	.zero		1
	.zero		1


	//----- nvinfo : EIATTR_SYSCALL_OFFSETS
	.align		4
        /*0060*/ 	.byte	0x04, 0x46
        /*0062*/ 	.short	(.L_27 - .L_26)


	//   ....[0]....
.L_26:
        /*0064*/ 	.word	0x00000170


	//   ....[1]....
        /*0068*/ 	.word	0x00000240


	//   ....[2]....
        /*006c*/ 	.word	0x00000480


	//   ....[3]....
        /*0070*/ 	.word	0x00000620


	//   ....[4]....
        /*0074*/ 	.word	0x000007e0


	//   ....[5]....
        /*0078*/ 	.word	0x000008d0


	//   ....[6]....
        /*007c*/ 	.word	0x000009b0


	//   ....[7]....
        /*0080*/ 	.word	0x00000a90


	//   ....[8]....
        /*0084*/ 	.word	0x00000b70


	//   ....[9]....
        /*0088*/ 	.word	0x00000c50


	//   ....[10]....
        /*008c*/ 	.word	0x00000d30


	//   ....[11]....
        /*0090*/ 	.word	0x00000e10


	//   ....[12]....
        /*0094*/ 	.word	0x00000ef0


	//   ....[13]....
        /*0098*/ 	.word	0x00000fd0


	//   ....[14]....
        /*009c*/ 	.word	0x000010b0


	//   ....[15]....
        /*00a0*/ 	.word	0x00001190


	//   ....[16]....
        /*00a4*/ 	.word	0x00001270


	//   ....[17]....
        /*00a8*/ 	.word	0x00001350


	//   ....[18]....
        /*00ac*/ 	.word	0x00001430


	//   ....[19]....
        /*00b0*/ 	.word	0x00001510


	//   ....[20]....
        /*00b4*/ 	.word	0x000016c0


	//   ....[21]....
        /*00b8*/ 	.word	0x000017a0


	//   ....[22]....
        /*00bc*/ 	.word	0x00001870


	//   ....[23]....
        /*00c0*/ 	.word	0x00001940


	//   ....[24]....
        /*00c4*/ 	.word	0x00001a10


	//   ....[25]....
        /*00c8*/ 	.word	0x00001ae0


	//   ....[26]....
        /*00cc*/ 	.word	0x00001bb0


	//   ....[27]....
        /*00d0*/ 	.word	0x00001c80


	//   ....[28]....
        /*00d4*/ 	.word	0x00001df0


	//   ....[29]....
        /*00d8*/ 	.word	0x00001ed0


	//   ....[30]....
        /*00dc*/ 	.word	0x00001fa0


	//   ....[31]....
        /*00e0*/ 	.word	0x00002070


	//   ....[32]....
        /*00e4*/ 	.word	0x000021f0


	//   ....[33]....
        /*00e8*/ 	.word	0x00002890


	//   ....[34]....
        /*00ec*/ 	.word	0x00002940


	//   ....[35]....
        /*00f0*/ 	.word	0x00002ac0


	//----- nvinfo : EIATTR_EXIT_INSTR_OFFSETS
	.align		4
.L_27:
        /*00f4*/ 	.byte	0x04, 0x1c
        /*00f6*/ 	.short	(.L_29 - .L_28)


	//   ....[0]....
.L_28:
        /*00f8*/ 	.word	0x000000c0


	//   ....[1]....
        /*00fc*/ 	.word	0x00002ad0


	//----- nvinfo : EIATTR_CRS_STACK_SIZE
	.align		4
.L_29:
        /*0100*/ 	.byte	0x04, 0x1e
        /*0102*/ 	.short	(.L_31 - .L_30)
.L_30:
        /*0104*/ 	.word	0x00000000


	//----- nvinfo : EIATTR_CBANK_PARAM_SIZE
	.align		4
.L_31:
        /*0108*/ 	.byte	0x03, 0x19
        /*010a*/ 	.short	0x0018


	//----- nvinfo : EIATTR_PARAM_CBANK
	.align		4
        /*010c*/ 	.byte	0x04, 0x0a
        /*010e*/ 	.short	(.L_33 - .L_32)
	.align		4
.L_32:
        /*0110*/ 	.word	index@(.nv.constant0._Z15consumer_kernelPiPS_ii)
        /*0114*/ 	.short	0x0380
        /*0116*/ 	.short	0x0018


	//----- nvinfo : EIATTR_SW_WAR
	.align		4
.L_33:
        /*0118*/ 	.byte	0x04, 0x36
        /*011a*/ 	.short	(.L_35 - .L_34)
.L_34:
        /*011c*/ 	.word	0x00000008
.L_35:


//--------------------- .nv.callgraph             --------------------------
	.section	.nv.callgraph,"",@"SHT_CUDA_CALLGRAPH"
	.align	4
	.sectionentsize	8
	.align		4
        /*0000*/ 	.word	0x00000000
	.align		4
        /*0004*/ 	.word	0xffffffff
	.align		4
        /*0008*/ 	.word	index@(_Z15consumer_kernelPiPS_ii)
	.align		4
        /*000c*/ 	.word	index@(vprintf)
	.align		4
        /*0010*/ 	.word	0x00000000
	.align		4
        /*0014*/ 	.word	0xfffffffe
	.align		4
        /*0018*/ 	.word	0x00000000
	.align		4
        /*001c*/ 	.word	0xfffffffd
	.align		4
        /*0020*/ 	.word	0x00000000
	.align		4
        /*0024*/ 	.word	0xfffffffc


//--------------------- .nv.constant4             --------------------------
	.section	.nv.constant4,"a",@progbits
	.align	8
	.align		8
.nv.constant4:
        /*0000*/ 	.dword	vprintf
	.align		8
        /*0008*/ 	.dword	$str
	.align		8
        /*0010*/ 	.dword	$str$1
	.align		8
        /*0018*/ 	.dword	$str$2
	.align		8
        /*0020*/ 	.dword	$str$3
	.align		8
        /*0028*/ 	.dword	$str$4
	.align		8
        /*0030*/ 	.dword	$str$5
	.align		8
        /*0038*/ 	.dword	$str$6
	.align		8
        /*0040*/ 	.dword	$str$7


//--------------------- .text._Z15consumer_kernelPiPS_ii --------------------------
	.section	.text._Z15consumer_kernelPiPS_ii,"ax",@progbits
	.align	128
        .global         _Z15consumer_kernelPiPS_ii
        .type           _Z15consumer_kernelPiPS_ii,@function
        .size           _Z15consumer_kernelPiPS_ii,(.L_x_56 - _Z15consumer_kernelPiPS_ii)
        .other          _Z15consumer_kernelPiPS_ii,@"STO_CUDA_ENTRY STV_DEFAULT"
_Z15consumer_kernelPiPS_ii:
.text._Z15consumer_kernelPiPS_ii:
[----:B------:R-:W0:Y:S01]  /*0000*/  LDC R1, c[0x0][0x37c] ;  /* 0x0000df00ff017b82 */ /* 0x000e220000000800 */
[----:B------:R-:W1:Y:S01]  /*0010*/  S2R R24, SR_TID.X ;  /* 0x0000000000187919 */ /* 0x000e620000002100 */
[----:B------:R-:W2:Y:S06]  /*0020*/  LDCU UR5, c[0x0][0x2fc] ;  /* 0x00005f80ff0577ac */ /* 0x000eac0008000800 */
[----:B------:R-:W1:Y:S01]  /*0030*/  S2UR UR6, SR_CTAID.X ;  /* 0x00000000000679c3 */ /* 0x000e620000002500 */
[----:B0-----:R-:W-:Y:S01]  /*0040*/  VIADD R1, R1, 0xfffffff0 ;  /* 0xfffffff001017836 */ /* 0x001fe20000000000 */
[----:B------:R-:W0:Y:S01]  /*0050*/  LDCU UR7, c[0x0][0x390] ;  /* 0x00007200ff0777ac */ /* 0x000e220008000800 */
[----:B------:R-:W3:Y:S05]  /*0060*/  LDCU UR4, c[0x0][0x2f8] ;  /* 0x00005f00ff0477ac */ /* 0x000eea0008000800 */
[----:B------:R-:W1:Y:S01]  /*0070*/  LDC R3, c[0x0][0x360] ;  /* 0x0000d800ff037b82 */ /* 0x000e620000000800 */
[----:B---3--:R-:W-:-:S05]  /*0080*/  IADD3 R2, P1, PT, R1, UR4, RZ ;  /* 0x0000000401027c10 */ /* 0x008fca000ff3e0ff */
[----:B--2---:R-:W-:Y:S02]  /*0090*/  IMAD.X R22, RZ, RZ, UR5, P1 ;  /* 0x00000005ff167e24 */ /* 0x004fe400088e06ff */
[----:B-1----:R-:W-:-:S05]  /*00a0*/  IMAD R24, R3, UR6, R24 ;  /* 0x0000000603187c24 */ /* 0x002fca000f8e0218 */
[----:B0-----:R-:W-:-:S13]  /*00b0*/  ISETP.GE.AND P0, PT, R24, UR7, PT ;  /* 0x0000000718007c0c */ /* 0x001fda000bf06270 */
[----:B------:R-:W-:Y:S05]  /*00c0*/  @P0 EXIT ;  /* 0x000000000000094d */ /* 0x000fea0003800000 */
[----:B------:R-:W-:Y:S01]  /*00d0*/  MOV R18, 0x0 ;  /* 0x0000000000127802 */ /* 0x000fe20000000f00 */
[----:B------:R0:W-:Y:S01]  /*00e0*/  STL [R1], R24 ;  /* 0x0000001801007387 */ /* 0x0001e20000100800 */
[----:B------:R-:W1:Y:S01]  /*00f0*/  LDCU.64 UR4, c[0x4][0x8] ;  /* 0x01000100ff0477ac */ /* 0x000e620008000a00 */
[----:B------:R-:W-:Y:S01]  /*0100*/  IMAD.MOV.U32 R6, RZ, RZ, R2 ;  /* 0x000000ffff067224 */ /* 0x000fe200078e0002 */
[----:B------:R0:W2:Y:S01]  /*0110*/  LDC.64 R8, c[0x4][R18] ;  /* 0x0100000012087b82 */ /* 0x0000a20000000a00 */
[----:B------:R-:W-:Y:S01]  /*0120*/  IMAD.MOV.U32 R7, RZ, RZ, R22 ;  /* 0x000000ffff077224 */ /* 0x000fe200078e0016 */
[----:B------:R-:W3:Y:S01]  /*0130*/  LDCU.64 UR36, c[0x0][0x358] ;  /* 0x00006b00ff2477ac */ /* 0x000ee20008000a00 */
[----:B-1----:R-:W-:Y:S01]  /*0140*/  IMAD.U32 R4, RZ, RZ, UR4 ;  /* 0x00000004ff047e24 */ /* 0x002fe2000f8e00ff */
[----:B0-----:R-:W-:-:S07]  /*0150*/  MOV R5, UR5 ;  /* 0x0000000500057c02 */ /* 0x001fce0008000f00 */
[----:B------:R-:W-:-:S07]  /*0160*/  LEPC R20, `(.L_x_0) ;  /* 0x000000001014794e */ /* 0x000fce0000000000 */
[----:B--23--:R-:W-:Y:S05]  /*0170*/  CALL.ABS.NOINC R8 ;  /* 0x0000000008007343 */ /* 0x00cfea0003c00000 */
.L_x_0:
[----:B------:R-:W0:Y:S01]  /*0180*/  LDC.64 R16, c[0x0][0x380] ;  /* 0x0000e000ff107b82 */ /* 0x000e220000000a00 */
[----:B------:R-:W-:Y:S01]  /*0190*/  IMAD.MOV.U32 R3, RZ, RZ, 0x1 ;  /* 0x00000001ff037424 */ /* 0x000fe200078e00ff */
[----:B------:R1:W-:Y:S01]  /*01a0*/  STL [R1], R24 ;  /* 0x0000001801007387 */ /* 0x0003e20000100800 */
[----:B------:R-:W2:Y:S01]  /*01b0*/  LDCU.64 UR4, c[0x4][0x10] ;  /* 0x01000200ff0477ac */ /* 0x000ea20008000a00 */
[----:B------:R-:W-:Y:S02]  /*01c0*/  IMAD.MOV.U32 R6, RZ, RZ, R2 ;  /* 0x000000ffff067224 */ /* 0x000fe400078e0002 */
[----:B------:R-:W-:Y:S02]  /*01d0*/  IMAD.MOV.U32 R7, RZ, RZ, R22 ;  /* 0x000000ffff077224 */ /* 0x000fe400078e0016 */
[----:B------:R-:W3:Y:S01]  /*01e0*/  LDC.64 R18, c[0x4][R18] ;  /* 0x0100000012127b82 */ /* 0x000ee20000000a00 */
[----:B--2---:R-:W-:Y:S01]  /*01f0*/  MOV R4, UR4 ;  /* 0x0000000400047c02 */ /* 0x004fe20008000f00 */
[----:B------:R-:W-:-:S02]  /*0200*/  IMAD.U32 R5, RZ, RZ, UR5 ;  /* 0x00000005ff057e24 */ /* 0x000fc4000f8e00ff */
[----:B0-----:R-:W-:-:S05]  /*0210*/  IMAD.WIDE R16, R24, 0x4, R16 ;  /* 0x0000000418107825 */ /* 0x001fca00078e0210 */
[----:B------:R1:W-:Y:S02]  /*0220*/  STG.E desc[UR36][R16.64], R3 ;  /* 0x0000000310007986 */ /* 0x0003e4000c101924 */
[----:B------:R-:W-:-:S07]  /*0230*/  LEPC R20, `(.L_x_1) ;  /* 0x000000001014794e */ /* 0x000fce0000000000 */
[----:B-1-3--:R-:W-:Y:S05]  /*0240*/  CALL.ABS.NOINC R18 ;  /* 0x0000000012007343 */ /* 0x00afea0003c00000 */
.L_x_1:
[----:B------:R-:W-:Y:S01]  /*0250*/  @!PT LDS RZ, [RZ] ;  /* 0x00000000fffff984 */ /* 0x000fe20000000800 */
[----:B------:R-:W-:Y:S01]  /*0260*/  @!PT LDS RZ, [RZ] ;  /* 0x00000000fffff984 */ /* 0x000fe20000000800 */
[----:B------:R-:W-:Y:S01]  /*0270*/  @!PT LDS RZ, [RZ] ;  /* 0x00000000fffff984 */ /* 0x000fe20000000800 */
[----:B------:R-:W-:Y:S01]  /*0280*/  @!PT LDS RZ, [RZ] ;  /* 0x00000000fffff984 */ /* 0x000fe20000000800 */
[----:B------:R-:W-:-:S00]  /*0290*/  MEMBAR.ALL.CTA ;  /* 0x0000000000007992 */ /* 0x000fc00000008000 */
[----:B------:R-:W-:Y:S06]  /*02a0*/  MEMBAR.SC.SYS ;  /* 0x0000000000007992 */ /* 0x000fec0000003000 */
[----:B------:R-:W-:-:S00]  /*02b0*/  ERRBAR ;  /* 0x00000000000079ab */ /* 0x000fc00000000000 */
[----:B------:R-:W-:Y:S06]  /*02c0*/  CGAERRBAR ;  /* 0x00000000000075ab */ /* 0x000fec0000000000 */
[----:B------:R-:W-:Y:S04]  /*02d0*/  CCTL.IVALL ;  /* 0x00000000ff00798f */ /* 0x000fe80002000000 */
[----:B------:R-:W2:Y:S01]  /*02e0*/  LDG.E R0, desc[UR36][R16.64] ;  /* 0x0000002410007981 */ /* 0x000ea2000c1e1900 */
[----:B------:R-:W-:Y:S01]  /*02f0*/  BSSY.RECONVERGENT B0, `(.L_x_2) ;  /* 0x0000010000007945 */ /* 0x000fe20003800200 */
[----:B------:R-:W-:-:S02]  /*0300*/  MOV R18, 0x0 ;  /* 0x0000000000127802 */ /* 0x000fc40000000f00 */
[----:B--2---:R-:W-:-:S13]  /*0310*/  ISETP.NE.AND P0, PT, R0, 0x2, PT ;  /* 0x000000020000780c */ /* 0x004fda0003f05270 */
[----:B------:R-:W-:Y:S05]  /*0320*/  @!P0 BRA `(.L_x_3) ;  /* 0x0000000000308947 */ /* 0x000fea0003800000 */
.L_x_4:
        /* <DEDUP_REMOVED lines=9> */
[----:B------:R-:W2:Y:S02]  /*03c0*/  LDG.E R0, desc[UR36][R16.64] ;  /* 0x0000002410007981 */ /* 0x000ea4000c1e1900 */
[----:B--2---:R-:W-:-:S13]  /*03d0*/  ISETP.NE.AND P0, PT, R0, 0x2, PT ;  /* 0x000000020000780c */ /* 0x004fda0003f05270 */
[----:B------:R-:W-:Y:S05]  /*03e0*/  @P0 BRA `(.L_x_4) ;  /* 0xfffffffc00d00947 */ /* 0x000fea000383ffff */
.L_x_3:
[----:B------:R-:W-:Y:S05]  /*03f0*/  BSYNC.RECONVERGENT B0 ;  /* 0x0000000000007941 */ /* 0x000fea0003800200 */
.L_x_2:
[----:B------:R0:W1:Y:S01]  /*0400*/  LDC.64 R8, c[0x4][R18] ;  /* 0x0100000012087b82 */ /* 0x0000620000000a00 */
[----:B------:R0:W-:Y:S01]  /*0410*/  STL [R1], R24 ;  /* 0x0000001801007387 */ /* 0x0001e20000100800 */
[----:B------:R-:W2:Y:S01]  /*0420*/  LDCU.64 UR4, c[0x4][0x18] ;  /* 0x01000300ff0477ac */ /* 0x000ea20008000a00 */
[----:B------:R-:W-:Y:S02]  /*0430*/  IMAD.MOV.U32 R6, RZ, RZ, R2 ;  /* 0x000000ffff067224 */ /* 0x000fe400078e0002 */
[----:B------:R-:W-:Y:S01]  /*0440*/  IMAD.MOV.U32 R7, RZ, RZ, R22 ;  /* 0x000000ffff077224 */ /* 0x000fe200078e0016 */
[----:B--2---:R-:W-:Y:S01]  /*0450*/  MOV R4, UR4 ;  /* 0x0000000400047c02 */ /* 0x004fe20008000f00 */
[----:B0-----:R-:W-:-:S07]  /*0460*/  IMAD.U32 R5, RZ, RZ, UR5 ;  /* 0x00000005ff057e24 */ /* 0x001fce000f8e00ff */
[----:B------:R-:W-:-:S07]  /*0470*/  LEPC R20, `(.L_x_5) ;  /* 0x000000001014794e */ /* 0x000fce0000000000 */
[----:B-1----:R-:W-:Y:S05]  /*0480*/  CALL.ABS.NOINC R8 ;  /* 0x0000000008007343 */ /* 0x002fea0003c00000 */
.L_x_5:
[----:B------:R-:W0:Y:S02]  /*0490*/  LDC.64 R28, c[0x0][0x388] ;  /* 0x0000e200ff1c7b82 */ /* 0x000e240000000a00 */
[----:B0-----:R-:W-:Y:S01]  /*04a0*/  IMAD.WIDE R28, R24, 0x8, R28 ;  /* 0x00000008181c7825 */ /* 0x001fe200078e021c */
        /* <DEDUP_REMOVED lines=9> */
[----:B------:R-:W2:Y:S01]  /*0540*/  LDG.E.64 R28, desc[UR36][R28.64] ;  /* 0x000000241c1c7981 */ /* 0x000ea2000c1e1b00 */
[----:B------:R-:W-:Y:S01]  /*0550*/  BSSY.RECONVERGENT B7, `(.L_x_6) ;  /* 0x0000240000077945 */ /* 0x000fe20003800200 */
[----:B--2---:R-:W-:-:S04]  /*0560*/  ISETP.NE.U32.AND P0, PT, R28, RZ, PT ;  /* 0x000000ff1c00720c */ /* 0x004fc80003f05070 */
[----:B------:R-:W-:-:S13]  /*0570*/  ISETP.NE.AND.EX P0, PT, R29, RZ, PT, P0 ;  /* 0x000000ff1d00720c */ /* 0x000fda0003f05300 */
[----:B------:R-:W-:Y:S05]  /*0580*/  @!P0 BRA `(.L_x_7) ;  /* 0x0000002000c88947 */ /* 0x000fea0003800000 */
[----:B------:R0:W-:Y:S01]  /*0590*/  STL [R1], R24 ;  /* 0x0000001801007387 */ /* 0x0001e20000100800 */
[----:B------:R-:W1:Y:S01]  /*05a0*/  LDC.64 R18, c[0x4][R18] ;  /* 0x0100000012127b82 */ /* 0x000e620000000a00 */
[----:B------:R-:W2:Y:S01]  /*05b0*/  LDCU.64 UR4, c[0x4][0x20] ;  /* 0x01000400ff0477ac */ /* 0x000ea20008000a00 */
[----:B------:R-:W-:Y:S01]  /*05c0*/  IMAD.MOV.U32 R6, RZ, RZ, R2 ;  /* 0x000000ffff067224 */ /* 0x000fe200078e0002 */
[----:B------:R0:W-:Y:S01]  /*05d0*/  STL.64 [R1+0x8], R28 ;  /* 0x0000081c01007387 */ /* 0x0001e20000100a00 */
[----:B------:R-:W-:Y:S01]  /*05e0*/  IMAD.MOV.U32 R7, RZ, RZ, R22 ;  /* 0x000000ffff077224 */ /* 0x000fe200078e0016 */
[----:B--2---:R-:W-:Y:S01]  /*05f0*/  MOV R4, UR4 ;  /* 0x0000000400047c02 */ /* 0x004fe20008000f00 */
[----:B0-----:R-:W-:-:S07]  /*0600*/  IMAD.U32 R5, RZ, RZ, UR5 ;  /* 0x00000005ff057e24 */ /* 0x001fce000f8e00ff */
[----:B------:R-:W-:-:S07]  /*0610*/  LEPC R20, `(.L_x_8) ;  /* 0x000000001014794e */ /* 0x000fce0000000000 */
[----:B-1----:R-:W-:Y:S05]  /*0620*/  CALL.ABS.NOINC R18 ;  /* 0x0000000012007343 */ /* 0x002fea0003c00000 */
.L_x_8:
[----:B------:R-:W0:Y:S01]  /*0630*/  LDC R0, c[0x0][0x394] ;  /* 0x0000e500ff007b82 */ /* 0x000e220000000800 */
[----:B------:R-:W-:Y:S01]  /*0640*/  HFMA2 R25, -RZ, RZ, 0, 0 ;  /* 0x00000000ff197431 */ /* 0x000fe200000001ff */
[----:B0-----:R-:W-:-:S13]  /*0650*/  ISETP.GE.AND P0, PT, R0, 0x1, PT ;  /* 0x000000010000780c */ /* 0x001fda0003f06270 */
[----:B------:R-:W-:Y:S05]  /*0660*/  @!P0 BRA `(.L_x_9) ;  /* 0x0000002000648947 */ /* 0x000fea0003800000 */
[C---:B------:R-:W-:Y:S01]  /*0670*/  ISETP.GE.U32.AND P0, PT, R0.reuse, 0x10, PT ;  /* 0x000000100000780c */ /* 0x040fe20003f06070 */
[----:B------:R-:W-:Y:S01]  /*0680*/  IMAD.MOV.U32 R17, RZ, RZ, RZ ;  /* 0x000000ffff117224 */ /* 0x000fe200078e00ff */
[----:B------:R-:W-:-:S11]  /*0690*/  LOP3.LUT R23, R0, 0xf, RZ, 0xc0, !PT ;  /* 0x0000000f00177812 */ /* 0x000fd600078ec0ff */
[----:B------:R-:W-:Y:S05]  /*06a0*/  @!P0 BRA `(.L_x_10) ;  /* 0x0000000c00b48947 */ /* 0x000fea0003800000 */
[----:B------:R-:W-:Y:S01]  /*06b0*/  IADD3 R30, P0, PT, R28, 0x20, RZ ;  /* 0x000000201c1e7810 */ /* 0x000fe20007f1e0ff */
[----:B------:R-:W-:Y:S01]  /*06c0*/  BSSY.RECONVERGENT B6, `(.L_x_10) ;  /* 0x00000eb000067945 */ /* 0x000fe20003800200 */
[----:B------:R-:W-:Y:S01]  /*06d0*/  LOP3.LUT R17, R0, 0x7ffffff0, RZ, 0xc0, !PT ;  /* 0x7ffffff000117812 */ /* 0x000fe200078ec0ff */
[----:B------:R-:W-:Y:S01]  /*06e0*/  IMAD.MOV.U32 R25, RZ, RZ, RZ ;  /* 0x000000ffff197224 */ /* 0x000fe200078e00ff */
[----:B------:R-:W-:-:S09]  /*06f0*/  IADD3.X R31, PT, PT, RZ, R29, RZ, P0, !PT ;  /* 0x0000001dff1f7210 */ /* 0x000fd200007fe4ff */
.L_x_27:
[----:B------:R-:W2:Y:S01]  /*0700*/  LD.E R26, desc[UR36][R30.64+-0x20] ;  /* 0xffffe0241e1a7980 */ /* 0x000ea2000c101900 */
[----:B------:R-:W0:Y:S01]  /*0710*/  LDCU UR4, c[0x0][0x2f8] ;  /* 0x00005f00ff0477ac */ /* 0x000e220008000800 */
[----:B------:R-:W-:Y:S01]  /*0720*/  MOV R8, 0x0 ;  /* 0x0000000000087802 */ /* 0x000fe20000000f00 */
[----:B------:R-:W-:Y:S01]  /*0730*/  IMAD.MOV.U32 R6, RZ, RZ, R2 ;  /* 0x000000ffff067224 */ /* 0x000fe200078e0002 */
[----:B------:R-:W-:-:S04]  /*0740*/  MOV R7, R22 ;  /* 0x0000001600077202 */ /* 0x000fc80000000f00 */
[----:B------:R-:W1:Y:S01]  /*0750*/  LDC.64 R8, c[0x4][R8] ;  /* 0x0100000008087b82 */ /* 0x000e620000000a00 */
[----:B0-----:R-:W-:Y:S01]  /*0760*/  VIADD R16, R2, -UR4 ;  /* 0x8000000402107c36 */ /* 0x001fe20008000000 */
[----:B------:R-:W0:Y:S02]  /*0770*/  LDCU.64 UR4, c[0x4][0x28] ;  /* 0x01000500ff0477ac */ /* 0x000e240008000a00 */
[----:B0-----:R-:W-:Y:S01]  /*0780*/  MOV R4, UR4 ;  /* 0x0000000400047c02 */ /* 0x001fe20008000f00 */
[----:B------:R-:W-:Y:S02]  /*0790*/  IMAD.U32 R5, RZ, RZ, UR5 ;  /* 0x00000005ff057e24 */ /* 0x000fe4000f8e00ff */
[----:B--2---:R-:W-:-:S05]  /*07a0*/  VIADD R27, R26, 0x1 ;  /* 0x000000011a1b7836 */ /* 0x004fca0000000000 */
[----:B------:R0:W-:Y:S04]  /*07b0*/  ST.E desc[UR36][R30.64+-0x20], R27 ;  /* 0xffffe01b1e007985 */ /* 0x0001e8000c101924 */
[----:B-1----:R0:W-:Y:S02]  /*07c0*/  STL.128 [R16], R24 ;  /* 0x0000001810007387 */ /* 0x0021e40000100c00 */
[----:B------:R-:W-:-:S07]  /*07d0*/  LEPC R20, `(.L_x_11) ;  /* 0x000000001014794e */ /* 0x000fce0000000000 */
[----:B0-----:R-:W-:Y:S05]  /*07e0*/  CALL.ABS.NOINC R8 ;  /* 0x0000000008007343 */ /* 0x001fea0003c00000 */
.L_x_11:
[----:B------:R-:W2:Y:S01]  /*07f0*/  LD.E R10, desc[UR36][R30.64+-0x1c] ;  /* 0xffffe4241e0a7980 */ /* 0x000ea2000c101900 */
[----:B------:R-:W-:Y:S01]  /*0800*/  VIADD R9, R25, 0x1 ;  /* 0x0000000119097836 */ /* 0x000fe20000000000 */
[----:B------:R-:W-:Y:S01]  /*0810*/  MOV R8, R24 ;  /* 0x0000001800087202 */ /* 0x000fe20000000f00 */
[----:B------:R-:W0:Y:S01]  /*0820*/  LDCU.64 UR4, c[0x4][0x28] ;  /* 0x01000500ff0477ac */ /* 0x000e220008000a00 */
[----:B------:R-:W-:Y:S01]  /*0830*/  MOV R18, 0x0 ;  /* 0x0000000000127802 */ /* 0x000fe20000000f00 */
[----:B------:R-:W-:Y:S01]  /*0840*/  IMAD.MOV.U32 R7, RZ, RZ, R22 ;  /* 0x000000ffff077224 */ /* 0x000fe200078e0016 */
[----:B------:R-:W-:Y:S02]  /*0850*/  MOV R6, R2 ;  /* 0x0000000200067202 */ /* 0x000fe40000000f00 */
[----:B------:R1:W3:Y:S01]  /*0860*/  LDC.64 R12, c[0x4][R18] ;  /* 0x01000000120c7b82 */ /* 0x0002e20000000a00 */
[----:B0-----:R-:W-:Y:S02]  /*0870*/  IMAD.U32 R4, RZ, RZ, UR4 ;  /* 0x00000004ff047e24 */ /* 0x001fe4000f8e00ff */
[----:B------:R-:W-:-:S02]  /*0880*/  IMAD.U32 R5, RZ, RZ, UR5 ;  /* 0x00000005ff057e24 */ /* 0x000fc4000f8e00ff */
[----:B--2---:R-:W-:-:S05]  /*0890*/  VIADD R11, R10, 0x1 ;  /* 0x000000010a0b7836 */ /* 0x004fca0000000000 */
[----:B------:R1:W-:Y:S04]  /*08a0*/  ST.E desc[UR36][R30.64+-0x1c], R11 ;  /* 0xffffe40b1e007985 */ /* 0x0003e8000c101924 */
[----:B---3--:R1:W-:Y:S02]  /*08b0*/  STL.128 [R16], R8 ;  /* 0x0000000810007387 */ /* 0x0083e40000100c00 */
[----:B------:R-:W-:-:S07]  /*08c0*/  LEPC R20, `(.L_x_12) ;  /* 0x000000001014794e */ /* 0x000fce0000000000 */
[----:B-1----:R-:W-:Y:S05]  /*08d0*/  CALL.ABS.NOINC R12 ;  /* 0x000000000c007343 */ /* 0x002fea0003c00000 */
.L_x_12:
[----:B------:R-:W2:Y:S01]  /*08e0*/  LD.E R10, desc[UR36][R30.64+-0x18] ;  /* 0xffffe8241e0a7980 */ /* 0x000ea2000c101900 */
[----:B------:R-:W-:Y:S01]  /*08f0*/  VIADD R9, R25, 0x2 ;  /* 0x0000000219097836 */ /* 0x000fe20000000000 */
[----:B------:R0:W1:Y:S01]  /*0900*/  LDC.64 R12, c[0x4][R18] ;  /* 0x01000000120c7b82 */ /* 0x0000620000000a00 */
[----:B------:R-:W-:Y:S01]  /*0910*/  IMAD.MOV.U32 R8, RZ, RZ, R24 ;  /* 0x000000ffff087224 */ /* 0x000fe200078e0018 */
[----:B------:R-:W3:Y:S01]  /*0920*/  LDCU.64 UR4, c[0x4][0x28] ;  /* 0x01000500ff0477ac */ /* 0x000ee20008000a00 */
[----:B------:R-:W-:Y:S02]  /*0930*/  IMAD.MOV.U32 R6, RZ, RZ, R2 ;  /* 0x000000ffff067224 */ /* 0x000fe400078e0002 */
[----:B------:R-:W-:Y:S02]  /*0940*/  IMAD.MOV.U32 R7, RZ, RZ, R22 ;  /* 0x000000ffff077224 */ /* 0x000fe400078e0016 */
[----:B---3--:R-:W-:Y:S01]  /*0950*/  IMAD.U32 R4, RZ, RZ, UR4 ;  /* 0x00000004ff047e24 */ /* 0x008fe2000f8e00ff */
[----:B------:R-:W-:-:S02]  /*0960*/  MOV R5, UR5 ;  /* 0x0000000500057c02 */ /* 0x000fc40008000f00 */
[----:B--2---:R-:W-:-:S05]  /*0970*/  IADD3 R11, PT, PT, R10, 0x1, RZ ;  /* 0x000000010a0b7810 */ /* 0x004fca0007ffe0ff */
[----:B------:R0:W-:Y:S04]  /*0980*/  ST.E desc[UR36][R30.64+-0x18], R11 ;  /* 0xffffe80b1e007985 */ /* 0x0001e8000c101924 */
[----:B-1----:R0:W-:Y:S02]  /*0990*/  STL.128 [R16], R8 ;  /* 0x0000000810007387 */ /* 0x0021e40000100c00 */
[----:B------:R-:W-:-:S07]  /*09a0*/  LEPC R20, `(.L_x_13) ;  /* 0x000000001014794e */ /* 0x000fce0000000000 */
[----:B0-----:R-:W-:Y:S05]  /*09b0*/  CALL.ABS.NOINC R12 ;  /* 0x000000000c007343 */ /* 0x001fea0003c00000 */
.L_x_13:
[----:B------:R-:W2:Y:S01]  /*09c0*/  LD.E R10, desc[UR36][R30.64+-0x14] ;  /* 0xffffec241e0a7980 */ /* 0x000ea2000c101900 */
[----:B------:R-:W-:Y:S01]  /*09d0*/  IADD3 R9, PT, PT, R25, 0x3, RZ ;  /* 0x0000000319097810 */ /* 0x000fe20007ffe0ff */
[----:B------:R-:W-:Y:S01]  /*09e0*/  IMAD.MOV.U32 R8, RZ, RZ, R24 ;  /* 0x000000ffff087224 */ /* 0x000fe200078e0018 */
[----:B------:R0:W1:Y:S01]  /*09f0*/  LDC.64 R12, c[0x4][R18] ;  /* 0x01000000120c7b82 */ /* 0x0000620000000a00 */
[----:B------:R-:W3:Y:S01]  /*0a00*/  LDCU.64 UR4, c[0x4][0x28] ;  /* 0x01000500ff0477ac */ /* 0x000ee20008000a00 */
[----:B------:R-:W-:Y:S01]  /*0a10*/  IMAD.MOV.U32 R6, RZ, RZ, R2 ;  /* 0x000000ffff067224 */ /* 0x000fe200078e0002 */
[----:B------:R-:W-:Y:S02]  /*0a20*/  MOV R7, R22 ;  /* 0x0000001600077202 */ /* 0x000fe40000000f00 */
[----:B---3--:R-:W-:Y:S01]  /*0a30*/  MOV R4, UR4 ;  /* 0x0000000400047c02 */ /* 0x008fe20008000f00 */
[----:B------:R-:W-:Y:S02]  /*0a40*/  IMAD.U32 R5, RZ, RZ, UR5 ;  /* 0x00000005ff057e24 */ /* 0x000fe4000f8e00ff */
[----:B--2---:R-:W-:-:S05]  /*0a50*/  VIADD R11, R10, 0x1 ;  /* 0x000000010a0b7836 */ /* 0x004fca0000000000 */
[----:B------:R0:W-:Y:S04]  /*0a60*/  ST.E desc[UR36][R30.64+-0x14], R11 ;  /* 0xffffec0b1e007985 */ /* 0x0001e8000c101924 */
[----:B-1----:R0:W-:Y:S02]  /*0a70*/  STL.128 [R16], R8 ;  /* 0x0000000810007387 */ /* 0x0021e40000100c00 */
[----:B------:R-:W-:-:S07]  /*0a80*/  LEPC R20, `(.L_x_14) ;  /* 0x000000001014794e */ /* 0x000fce0000000000 */
[----:B0-----:R-:W-:Y:S05]  /*0a90*/  CALL.ABS.NOINC R12 ;  /* 0x000000000c007343 */ /* 0x001fea0003c00000 */
.L_x_14:
[----:B------:R-:W2:Y:S01]  /*0aa0*/  LD.E R10, desc[UR36][R30.64+-0x10] ;  /* 0xfffff0241e0a7980 */ /* 0x000ea2000c101900 */
[----:B------:R-:W-:Y:S01]  /*0ab0*/  VIADD R9, R25, 0x4 ;  /* 0x0000000419097836 */ /* 0x000fe20000000000 */
[----:B------:R-:W-:Y:S01]  /*0ac0*/  MOV R8, R24 ;  /* 0x0000001800087202 */ /* 0x000fe20000000f00 */
[----:B------:R0:W1:Y:S01]  /*0ad0*/  LDC.64 R12, c[0x4][R18] ;  /* 0x01000000120c7b82 */ /* 0x0000620000000a00 */
[----:B------:R-:W3:Y:S01]  /*0ae0*/  LDCU.64 UR4, c[0x4][0x28] ;  /* 0x01000500ff0477ac */ /* 0x000ee20008000a00 */
[----:B------:R-:W-:Y:S01]  /*0af0*/  MOV R6, R2 ;  /* 0x0000000200067202 */ /* 0x000fe20000000f00 */
[----:B------:R-:W-:Y:S02]  /*0b00*/  IMAD.MOV.U32 R7, RZ, RZ, R22 ;  /* 0x000000ffff077224 */ /* 0x000fe400078e0016 */
[----:B---3--:R-:W-:Y:S02]  /*0b10*/  IMAD.U32 R4, RZ, RZ, UR4 ;  /* 0x00000004ff047e24 */ /* 0x008fe4000f8e00ff */
[----:B------:R-:W-:-:S02]  /*0b20*/  IMAD.U32 R5, RZ, RZ, UR5 ;  /* 0x00000005ff057e24 */ /* 0x000fc4000f8e00ff */
[----:B--2---:R-:W-:-:S05]  /*0b30*/  VIADD R11, R10, 0x1 ;  /* 0x000000010a0b7836 */ /* 0x004fca0000000000 */
[----:B------:R0:W-:Y:S04]  /*0b40*/  ST.E desc[UR36][R30.64+-0x10], R11 ;  /* 0xfffff00b1e007985 */ /* 0x0001e8000c101924 */
[----:B-1----:R0:W-:Y:S02]  /*0b50*/  STL.128 [R16], R8 ;  /* 0x0000000810007387 */ /* 0x0021e40000100c00 */
[----:B------:R-:W-:-:S07]  /*0b60*/  LEPC R20, `(.L_x_15) ;  /* 0x000000001014794e */ /* 0x000fce0000000000 */
[----:B0-----:R-:W-:Y:S05]  /*0b70*/  CALL.ABS.NOINC R12 ;  /* 0x000000000c007343 */ /* 0x001fea0003c00000 */
.L_x_15:
        /* <DEDUP_REMOVED lines=14> */
.L_x_16:
        /* <DEDUP_REMOVED lines=14> */
.L_x_17:
        /* <DEDUP_REMOVED lines=14> */
.L_x_18:
        /* <DEDUP_REMOVED lines=14> */
.L_x_19:
        /* <DEDUP_REMOVED lines=14> */
.L_x_20:
        /* <DEDUP_REMOVED lines=14> */
.L_x_21:
        /* <DEDUP_REMOVED lines=14> */
.L_x_22:
        /* <DEDUP_REMOVED lines=14> */
.L_x_23:
        /* <DEDUP_REMOVED lines=14> */
.L_x_24:
        /* <DEDUP_REMOVED lines=14> */
.L_x_25:
[----:B------:R-:W2:Y:S01]  /*1440*/  LD.E R10, desc[UR36][R30.64+0x1c] ;  /* 0x00001c241e0a7980 */ /* 0x000ea2000c101900 */
[----:B------:R-:W-:Y:S01]  /*1450*/  IADD3 R9, PT, PT, R25, 0xf, RZ ;  /* 0x0000000f19097810 */ /* 0x000fe20007ffe0ff */
[----:B------:R-:W-:Y:S01]  /*1460*/  IMAD.MOV.U32 R8, RZ, RZ, R24 ;  /* 0x000000ffff087224 */ /* 0x000fe200078e0018 */
[----:B------:R-:W0:Y:S01]  /*1470*/  LDC.64 R18, c[0x4][R18] ;  /* 0x0100000012127b82 */ /* 0x000e220000000a00 */
[----:B------:R-:W1:Y:S01]  /*1480*/  LDCU.64 UR4, c[0x4][0x28] ;  /* 0x01000500ff0477ac */ /* 0x000e620008000a00 */
[----:B------:R-:W-:Y:S01]  /*1490*/  IMAD.MOV.U32 R6, RZ, RZ, R2 ;  /* 0x000000ffff067224 */ /* 0x000fe200078e0002 */
[----:B------:R-:W-:Y:S02]  /*14a0*/  MOV R7, R22 ;  /* 0x0000001600077202 */ /* 0x000fe40000000f00 */
[----:B-1----:R-:W-:Y:S01]  /*14b0*/  MOV R4, UR4 ;  /* 0x0000000400047c02 */ /* 0x002fe20008000f00 */
[----:B------:R-:W-:Y:S02]  /*14c0*/  IMAD.U32 R5, RZ, RZ, UR5 ;  /* 0x00000005ff057e24 */ /* 0x000fe4000f8e00ff */
[----:B--2---:R-:W-:-:S05]  /*14d0*/  VIADD R11, R10, 0x1 ;  /* 0x000000010a0b7836 */ /* 0x004fca0000000000 */
[----:B------:R1:W-:Y:S04]  /*14e0*/  ST.E desc[UR36][R30.64+0x1c], R11 ;  /* 0x00001c0b1e007985 */ /* 0x0003e8000c101924 */
[----:B0-----:R1:W-:Y:S02]  /*14f0*/  STL.128 [R16], R8 ;  /* 0x0000000810007387 */ /* 0x0013e40000100c00 */
[----:B------:R-:W-:-:S07]  /*1500*/  LEPC R20, `(.L_x_26) ;  /* 0x000000001014794e */ /* 0x000fce0000000000 */
[----:B-1----:R-:W-:Y:S05]  /*1510*/  CALL.ABS.NOINC R18 ;  /* 0x0000000012007343 */ /* 0x002fea0003c00000 */
.L_x_26:
[----:B------:R-:W-:Y:S01]  /*1520*/  VIADD R25, R25, 0x10 ;  /* 0x0000001019197836 */ /* 0x000fe20000000000 */
[----:B------:R-:W-:-:S04]  /*1530*/  IADD3 R30, P1, PT, R30, 0x40, RZ ;  /* 0x000000401e1e7810 */ /* 0x000fc80007f3e0ff */
[----:B------:R-:W-:Y:S01]  /*1540*/  ISETP.NE.AND P0, PT, R25, R17, PT ;  /* 0x000000111900720c */ /* 0x000fe20003f05270 */
[----:B------:R-:W-:-:S12]  /*1550*/  IMAD.X R31, RZ, RZ, R31, P1 ;  /* 0x000000ffff1f7224 */ /* 0x000fd800008e061f */
[----:B------:R-:W-:Y:S05]  /*1560*/  @P0 BRA `(.L_x_27) ;  /* 0xfffffff000640947 */ /* 0x000fea000383ffff */
[----:B------:R-:W-:Y:S05]  /*1570*/  BSYNC.RECONVERGENT B6 ;  /* 0x0000000000067941 */ /* 0x000fea0003800200 */
.L_x_10:
[----:B------:R-:W-:-:S13]  /*1580*/  ISETP.NE.AND P0, PT, R23, RZ, PT ;  /* 0x000000ff1700720c */ /* 0x000fda0003f05270 */
[----:B------:R-:W-:Y:S05]  /*1590*/  @!P0 BRA `(.L_x_28) ;  /* 0x0000000c00308947 */ /* 0x000fea0003800000 */
[----:B------:R-:W0:Y:S01]  /*15a0*/  LDC R18, c[0x0][0x394] ;  /* 0x0000e500ff127b82 */ /* 0x000e220000000800 */
[----:B------:R-:W-:Y:S02]  /*15b0*/  ISETP.GE.U32.AND P0, PT, R23, 0x8, PT ;  /* 0x000000081700780c */ /* 0x000fe40003f06070 */
[----:B0-----:R-:W-:-:S11]  /*15c0*/  LOP3.LUT R18, R18, 0x7, RZ, 0xc0, !PT ;  /* 0x0000000712127812 */ /* 0x001fd600078ec0ff */
[----:B------:R-:W-:Y:S05]  /*15d0*/  @!P0 BRA `(.L_x_29) ;  /* 0x0000000400b08947 */ /* 0x000fea0003800000 */
[----:B------:R-:W-:Y:S01]  /*15e0*/  IMAD.WIDE.U32 R30, R17, 0x4, R28 ;  /* 0x00000004111e7825 */ /* 0x000fe200078e001c */
[----:B------:R-:W-:Y:S01]  /*15f0*/  MOV R8, 0x0 ;  /* 0x0000000000087802 */ /* 0x000fe20000000f00 */
[----:B------:R-:W0:Y:S03]  /*1600*/  LDCU.64 UR4, c[0x4][0x28] ;  /* 0x01000500ff0477ac */ /* 0x000e260008000a00 */
[----:B------:R-:W2:Y:S01]  /*1610*/  LD.E R26, desc[UR36][R30.64] ;  /* 0x000000241e1a7980 */ /* 0x000ea2000c101900 */
[----:B------:R-:W-:Y:S01]  /*1620*/  IMAD.MOV.U32 R25, RZ, RZ, R17 ;  /* 0x000000ffff197224 */ /* 0x000fe200078e0011 */
[----:B------:R-:W1:Y:S01]  /*1630*/  LDC.64 R8, c[0x4][R8] ;  /* 0x0100000008087b82 */ /* 0x000e620000000a00 */
[----:B------:R-:W-:Y:S02]  /*1640*/  IMAD.MOV.U32 R6, RZ, RZ, R2 ;  /* 0x000000ffff067224 */ /* 0x000fe400078e0002 */
[----:B------:R-:W-:-:S02]  /*1650*/  IMAD.MOV.U32 R7, RZ, RZ, R22 ;  /* 0x000000ffff077224 */ /* 0x000fc400078e0016 */
[----:B0-----:R-:W-:Y:S01]  /*1660*/  IMAD.U32 R4, RZ, RZ, UR4 ;  /* 0x00000004ff047e24 */ /* 0x001fe2000f8e00ff */
[----:B------:R-:W-:Y:S02]  /*1670*/  MOV R5, UR5 ;  /* 0x0000000500057c02 */ /* 0x000fe40008000f00 */
[----:B--2---:R-:W-:-:S05]  /*1680*/  IADD3 R27, PT, PT, R26, 0x1, RZ ;  /* 0x000000011a1b7810 */ /* 0x004fca0007ffe0ff */
[----:B------:R0:W-:Y:S04]  /*1690*/  ST.E desc[UR36][R30.64], R27 ;  /* 0x0000001b1e007985 */ /* 0x0001e8000c101924 */
[----:B-1----:R0:W-:Y:S02]  /*16a0*/  STL.128 [R1], R24 ;  /* 0x0000001801007387 */ /* 0x0021e40000100c00 */
[----:B------:R-:W-:-:S07]  /*16b0*/  LEPC R20, `(.L_x_30) ;  /* 0x000000001014794e */ /* 0x000fce0000000000 */
[----:B0-----:R-:W-:Y:S05]  /*16c0*/  CALL.ABS.NOINC R8 ;  /* 0x0000000008007343 */ /* 0x001fea0003c00000 */
.L_x_30:
[----:B------:R-:W2:Y:S01]  /*16d0*/  LD.E R26, desc[UR36][R30.64+0x4] ;  /* 0x000004241e1a7980 */ /* 0x000ea2000c101900 */
[----:B------:R-:W-:Y:S01]  /*16e0*/  IADD3 R25, PT, PT, R17, 0x1, RZ ;  /* 0x0000000111197810 */ /* 0x000fe20007ffe0ff */
[----:B------:R-:W0:Y:S01]  /*16f0*/  LDCU.64 UR4, c[0x4][0x28] ;  /* 0x01000500ff0477ac */ /* 0x000e220008000a00 */
[----:B------:R-:W-:Y:S01]  /*1700*/  MOV R16, 0x0 ;  /* 0x0000000000107802 */ /* 0x000fe20000000f00 */
[----:B------:R-:W-:Y:S02]  /*1710*/  IMAD.MOV.U32 R6, RZ, RZ, R2 ;  /* 0x000000ffff067224 */ /* 0x000fe400078e0002 */
[----:B------:R-:W-:Y:S01]  /*1720*/  IMAD.MOV.U32 R7, RZ, RZ, R22 ;  /* 0x000000ffff077224 */ /* 0x000fe200078e0016 */
[----:B------:R1:W3:Y:S01]  /*1730*/  LDC.64 R8, c[0x4][R16] ;  /* 0x0100000010087b82 */ /* 0x0002e20000000a00 */
[----:B0-----:R-:W-:Y:S01]  /*1740*/  IMAD.U32 R4, RZ, RZ, UR4 ;  /* 0x00000004ff047e24 */ /* 0x001fe2000f8e00ff */
[----:B------:R-:W-:Y:S01]  /*1750*/  MOV R5, UR5 ;  /* 0x0000000500057c02 */ /* 0x000fe20008000f00 */
[----:B--2---:R-:W-:-:S05]  /*1760*/  VIADD R27, R26, 0x1 ;  /* 0x000000011a1b7836 */ /* 0x004fca0000000000 */
[----:B------:R1:W-:Y:S04]  /*1770*/  ST.E desc[UR36][R30.64+0x4], R27 ;  /* 0x0000041b1e007985 */ /* 0x0003e8000c101924 */
[----:B---3--:R1:W-:Y:S02]  /*1780*/  STL.128 [R1], R24 ;  /* 0x0000001801007387 */ /* 0x0083e40000100c00 */
[----:B------:R-:W-:-:S07]  /*1790*/  LEPC R20, `(.L_x_31) ;  /* 0x000000001014794e */ /* 0x000fce0000000000 */
[----:B-1----:R-:W-:Y:S05]  /*17a0*/  CALL.ABS.NOINC R8 ;  /* 0x0000000008007343 */ /* 0x002fea0003c00000 */
.L_x_31:
[----:B------:R-:W2:Y:S01]  /*17b0*/  LD.E R26, desc[UR36][R30.64+0x8] ;  /* 0x000008241e1a7980 */ /* 0x000ea2000c101900 */
[----:B------:R-:W-:Y:S01]  /*17c0*/  IADD3 R25, PT, PT, R17, 0x2, RZ ;  /* 0x0000000211197810 */ /* 0x000fe20007ffe0ff */
[----:B------:R0:W1:Y:S01]  /*17d0*/  LDC.64 R8, c[0x4][R16] ;  /* 0x0100000010087b82 */ /* 0x0000620000000a00 */
[----:B------:R-:W3:Y:S01]  /*17e0*/  LDCU.64 UR4, c[0x4][0x28] ;  /* 0x01000500ff0477ac */ /* 0x000ee20008000a00 */
[----:B------:R-:W-:Y:S02]  /*17f0*/  IMAD.MOV.U32 R6, RZ, RZ, R2 ;  /* 0x000000ffff067224 */ /* 0x000fe400078e0002 */
[----:B------:R-:W-:Y:S02]  /*1800*/  IMAD.MOV.U32 R7, RZ, RZ, R22 ;  /* 0x000000ffff077224 */ /* 0x000fe400078e0016 */
[----:B---3--:R-:W-:Y:S01]  /*1810*/  IMAD.U32 R4, RZ, RZ, UR4 ;  /* 0x00000004ff047e24 */ /* 0x008fe2000f8e00ff */
[----:B------:R-:W-:Y:S01]  /*1820*/  MOV R5, UR5 ;  /* 0x0000000500057c02 */ /* 0x000fe20008000f00 */
[----:B--2---:R-:W-:-:S05]  /*1830*/  VIADD R27, R26, 0x1 ;  /* 0x000000011a1b7836 */ /* 0x004fca0000000000 */
[----:B------:R0:W-:Y:S04]  /*1840*/  ST.E desc[UR36][R30.64+0x8], R27 ;  /* 0x0000081b1e007985 */ /* 0x0001e8000c101924 */
[----:B-1----:R0:W-:Y:S02]  /*1850*/  STL.128 [R1], R24 ;  /* 0x0000001801007387 */ /* 0x0021e40000100c00 */
[----:B------:R-:W-:-:S07]  /*1860*/  LEPC R20, `(.L_x_32) ;  /* 0x000000001014794e */ /* 0x000fce0000000000 */
[----:B0-----:R-:W-:Y:S05]  /*1870*/  CALL.ABS.NOINC R8 ;  /* 0x0000000008007343 */ /* 0x001fea0003c00000 */
.L_x_32:
        /* <DEDUP_REMOVED lines=13> */
.L_x_33:
        /* <DEDUP_REMOVED lines=13> */
.L_x_34:
        /* <DEDUP_REMOVED lines=13> */
.L_x_35:
        /* <DEDUP_REMOVED lines=13> */
.L_x_36:
[----:B------:R-:W2:Y:S01]  /*1bc0*/  LD.E R26, desc[UR36][R30.64+0x1c] ;  /* 0x00001c241e1a7980 */ /* 0x000ea2000c101900 */
[----:B------:R-:W-:Y:S01]  /*1bd0*/  VIADD R25, R17, 0x7 ;  /* 0x0000000711197836 */ /* 0x000fe20000000000 */
[----:B------:R0:W1:Y:S01]  /*1be0*/  LDC.64 R8, c[0x4][R16] ;  /* 0x0100000010087b82 */ /* 0x0000620000000a00 */
[----:B------:R-:W3:Y:S01]  /*1bf0*/  LDCU.64 UR4, c[0x4][0x28] ;  /* 0x01000500ff0477ac */ /* 0x000ee20008000a00 */
[----:B------:R-:W-:Y:S02]  /*1c00*/  IMAD.MOV.U32 R6, RZ, RZ, R2 ;  /* 0x000000ffff067224 */ /* 0x000fe400078e0002 */
[----:B------:R-:W-:Y:S02]  /*1c10*/  IMAD.MOV.U32 R7, RZ, RZ, R22 ;  /* 0x000000ffff077224 */ /* 0x000fe400078e0016 */
[----:B---3--:R-:W-:Y:S01]  /*1c20*/  IMAD.U32 R4, RZ, RZ, UR4 ;  /* 0x00000004ff047e24 */ /* 0x008fe2000f8e00ff */
[----:B------:R-:W-:Y:S02]  /*1c30*/  MOV R5, UR5 ;  /* 0x0000000500057c02 */ /* 0x000fe40008000f00 */
[----:B--2---:R-:W-:-:S05]  /*1c40*/  IADD3 R27, PT, PT, R26, 0x1, RZ ;  /* 0x000000011a1b7810 */ /* 0x004fca0007ffe0ff */
[----:B------:R0:W-:Y:S04]  /*1c50*/  ST.E desc[UR36][R30.64+0x1c], R27 ;  /* 0x00001c1b1e007985 */ /* 0x0001e8000c101924 */
[----:B-1----:R0:W-:Y:S02]  /*1c60*/  STL.128 [R1], R24 ;  /* 0x0000001801007387 */ /* 0x0021e40000100c00 */
[----:B------:R-:W-:-:S07]  /*1c70*/  LEPC R20, `(.L_x_37) ;  /* 0x000000001014794e */ /* 0x000fce0000000000 */
[----:B0-----:R-:W-:Y:S05]  /*1c80*/  CALL.ABS.NOINC R8 ;  /* 0x0000000008007343 */ /* 0x001fea0003c00000 */
.L_x_37:
[----:B------:R-:W-:-:S07]  /*1c90*/  IADD3 R17, PT, PT, R17, 0x8, RZ ;  /* 0x0000000811117810 */ /* 0x000fce0007ffe0ff */
.L_x_29:
[----:B------:R-:W-:Y:S01]  /*1ca0*/  ISETP.NE.AND P0, PT, R18, RZ, PT ;  /* 0x000000ff1200720c */ /* 0x000fe20003f05270 */
[----:B------:R-:W-:-:S12]  /*1cb0*/  BSSY.RECONVERGENT B6, `(.L_x_28) ;  /* 0x000005a000067945 */ /* 0x000fd80003800200 */
        /* <DEDUP_REMOVED lines=11> */
[----:B------:R-:W-:Y:S01]  /*1d70*/  IMAD.MOV.U32 R6, RZ, RZ, R2 ;  /* 0x000000ffff067224 */ /* 0x000fe200078e0002 */
[----:B------:R-:W-:Y:S02]  /*1d80*/  MOV R7, R22 ;  /* 0x0000001600077202 */ /* 0x000fe40000000f00 */
[----:B0-----:R-:W-:Y:S01]  /*1d90*/  MOV R4, UR4 ;  /* 0x0000000400047c02 */ /* 0x001fe20008000f00 */
[----:B------:R-:W-:-:S02]  /*1da0*/  IMAD.U32 R5, RZ, RZ, UR5 ;  /* 0x00000005ff057e24 */ /* 0x000fc4000f8e00ff */
[----:B--2---:R-:W-:-:S05]  /*1db0*/  VIADD R27, R26, 0x1 ;  /* 0x000000011a1b7836 */ /* 0x004fca0000000000 */
[----:B------:R0:W-:Y:S04]  /*1dc0*/  ST.E desc[UR36][R30.64], R27 ;  /* 0x0000001b1e007985 */ /* 0x0001e8000c101924 */
[----:B-1----:R0:W-:Y:S02]  /*1dd0*/  STL.128 [R1], R24 ;  /* 0x0000001801007387 */ /* 0x0021e40000100c00 */
[----:B------:R-:W-:-:S07]  /*1de0*/  LEPC R20, `(.L_x_40) ;  /* 0x000000001014794e */ /* 0x000fce0000000000 */
[----:B0-----:R-:W-:Y:S05]  /*1df0*/  CALL.ABS.NOINC R8 ;  /* 0x0000000008007343 */ /* 0x001fea0003c00000 */
.L_x_40:
[----:B------:R-:W2:Y:S01]  /*1e00*/  LD.E R26, desc[UR36][R30.64+0x4] ;  /* 0x000004241e1a7980 */ /* 0x000ea2000c101900 */
[----:B------:R-:W-:Y:S01]  /*1e10*/  VIADD R25, R17, 0x1 ;  /* 0x0000000111197836 */ /* 0x000fe20000000000 */
[----:B------:R-:W-:Y:S01]  /*1e20*/  MOV R16, 0x0 ;  /* 0x0000000000107802 */ /* 0x000fe20000000f00 */
[----:B------:R-:W0:Y:S01]  /*1e30*/  LDCU.64 UR4, c[0x4][0x28] ;  /* 0x01000500ff0477ac */ /* 0x000e220008000a00 */
[----:B------:R-:W-:Y:S01]  /*1e40*/  IMAD.MOV.U32 R6, RZ, RZ, R2 ;  /* 0x000000ffff067224 */ /* 0x000fe200078e0002 */
[----:B------:R-:W-:Y:S01]  /*1e50*/  MOV R7, R22 ;  /* 0x0000001600077202 */ /* 0x000fe20000000f00 */
[----:B------:R1:W3:Y:S01]  /*1e60*/  LDC.64 R8, c[0x4][R16] ;  /* 0x0100000010087b82 */ /* 0x0002e20000000a00 */
[----:B0-----:R-:W-:Y:S01]  /*1e70*/  MOV R4, UR4 ;  /* 0x0000000400047c02 */ /* 0x001fe20008000f00 */
[----:B------:R-:W-:Y:S02]  /*1e80*/  IMAD.U32 R5, RZ, RZ, UR5 ;  /* 0x00000005ff057e24 */ /* 0x000fe4000f8e00ff */
[----:B--2---:R-:W-:-:S05]  /*1e90*/  VIADD R27, R26, 0x1 ;  /* 0x000000011a1b7836 */ /* 0x004fca0000000000 */
[----:B------:R1:W-:Y:S04]  /*1ea0*/  ST.E desc[UR36][R30.64+0x4], R27 ;  /* 0x0000041b1e007985 */ /* 0x0003e8000c101924 */
[----:B---3--:R1:W-:Y:S02]  /*1eb0*/  STL.128 [R1], R24 ;  /* 0x0000001801007387 */ /* 0x0083e40000100c00 */
[----:B------:R-:W-:-:S07]  /*1ec0*/  LEPC R20, `(.L_x_41) ;  /* 0x000000001014794e */ /* 0x000fce0000000000 */
[----:B-1----:R-:W-:Y:S05]  /*1ed0*/  CALL.ABS.NOINC R8 ;  /* 0x0000000008007343 */ /* 0x002fea0003c00000 */
.L_x_41:
[----:B------:R-:W2:Y:S01]  /*1ee0*/  LD.E R26, desc[UR36][R30.64+0x8] ;  /* 0x000008241e1a7980 */ /* 0x000ea2000c101900 */
[----:B------:R-:W-:Y:S01]  /*1ef0*/  VIADD R25, R17, 0x2 ;  /* 0x0000000211197836 */ /* 0x000fe20000000000 */
        /* <DEDUP_REMOVED lines=11> */
.L_x_42:
        /* <DEDUP_REMOVED lines=13> */
.L_x_43:
[----:B------:R-:W-:-:S07]  /*2080*/  VIADD R17, R17, 0x4 ;  /* 0x0000000411117836 */ /* 0x000fce0000000000 */
.L_x_39:
[----:B------:R-:W-:-:S13]  /*2090*/  ISETP.NE.AND P0, PT, R18, RZ, PT ;  /* 0x000000ff1200720c */ /* 0x000fda0003f05270 */
[----:B------:R-:W-:Y:S05]  /*20a0*/  @!P0 BRA `(.L_x_38) ;  /* 0x0000000000688947 */ /* 0x000fea0003800000 */
[----:B------:R-:W-:-:S04]  /*20b0*/  IMAD.WIDE.U32 R4, R17, 0x4, R28 ;  /* 0x0000000411047825 */ /* 0x000fc800078e001c */
[----:B------:R-:W-:Y:S01]  /*20c0*/  IMAD.MOV R25, RZ, RZ, -R18 ;  /* 0x000000ffff197224 */ /* 0x000fe200078e0a12 */
[----:B------:R-:W-:Y:S01]  /*20d0*/  MOV R26, R4 ;  /* 0x00000004001a7202 */ /* 0x000fe20000000f00 */
[----:B------:R-:W-:-:S07]  /*20e0*/  IMAD.MOV.U32 R27, RZ, RZ, R5 ;  /* 0x000000ffff1b7224 */ /* 0x000fce00078e0005 */
.L_x_45:
[----:B------:R-:W2:Y:S01]  /*20f0*/  LD.E R18, desc[UR36][R26.64] ;  /* 0x000000241a127980 */ /* 0x000ea2000c101900 */
[----:B------:R-:W-:Y:S01]  /*2100*/  MOV R8, 0x0 ;  /* 0x0000000000087802 */ /* 0x000fe20000000f00 */
[----:B------:R-:W0:Y:S01]  /*2110*/  LDCU.64 UR4, c[0x4][0x28] ;  /* 0x01000500ff0477ac */ /* 0x000e220008000a00 */
[----:B------:R-:W-:Y:S01]  /*2120*/  MOV R16, R24 ;  /* 0x0000001800107202 */ /* 0x000fe20000000f00 */
[----:B------:R-:W-:Y:S02]  /*2130*/  VIADD R25, R25, 0x1 ;  /* 0x0000000119197836 */ /* 0x000fe40000000000 */
[----:B------:R-:W-:Y:S01]  /*2140*/  IMAD.MOV.U32 R6, RZ, RZ, R2 ;  /* 0x000000ffff067224 */ /* 0x000fe200078e0002 */
[----:B------:R-:W1:Y:S01]  /*2150*/  LDC.64 R8, c[0x4][R8] ;  /* 0x0100000008087b82 */ /* 0x000e620000000a00 */
[----:B------:R-:W-:Y:S01]  /*2160*/  IMAD.MOV.U32 R7, RZ, RZ, R22 ;  /* 0x000000ffff077224 */ /* 0x000fe200078e0016 */
[----:B------:R-:W-:-:S04]  /*2170*/  ISETP.NE.AND P0, PT, R25, RZ, PT ;  /* 0x000000ff1900720c */ /* 0x000fc80003f05270 */
[----:B------:R-:W-:Y:S01]  /*2180*/  P2R R0, PR, RZ, 0x1 ;  /* 0x00000001ff007803 */ /* 0x000fe20000000000 */
[----:B0-----:R-:W-:Y:S01]  /*2190*/  IMAD.U32 R4, RZ, RZ, UR4 ;  /* 0x00000004ff047e24 */ /* 0x001fe2000f8e00ff */
[----:B------:R-:W-:Y:S01]  /*21a0*/  MOV R5, UR5 ;  /* 0x0000000500057c02 */ /* 0x000fe20008000f00 */
[----:B--2---:R-:W-:-:S05]  /*21b0*/  VIADD R19, R18, 0x1 ;  /* 0x0000000112137836 */ /* 0x004fca0000000000 */
[----:B------:R0:W-:Y:S04]  /*21c0*/  ST.E desc[UR36][R26.64], R19 ;  /* 0x000000131a007985 */ /* 0x0001e8000c101924 */
[----:B-1----:R0:W-:Y:S02]  /*21d0*/  STL.128 [R1], R16 ;  /* 0x0000001001007387 */ /* 0x0021e40000100c00 */
[----:B------:R-:W-:-:S07]  /*21e0*/  LEPC R20, `(.L_x_44) ;  /* 0x000000001014794e */ /* 0x000fce0000000000 */
[----:B0-----:R-:W-:Y:S05]  /*21f0*/  CALL.ABS.NOINC R8 ;  /* 0x0000000008007343 */ /* 0x001fea0003c00000 */
.L_x_44:
[----:B------:R-:W-:Y:S02]  /*2200*/  ISETP.NE.AND P6, PT, R25, RZ, PT ;  /* 0x000000ff1900720c */ /* 0x000fe40003fc5270 */
[----:B------:R-:W-:Y:S02]  /*2210*/  IADD3 R26, P0, PT, R26, 0x4, RZ ;  /* 0x000000041a1a7810 */ /* 0x000fe40007f1e0ff */
[----:B------:R-:W-:-:S03]  /*2220*/  IADD3 R17, PT, PT, R17, 0x1, RZ ;  /* 0x0000000111117810 */ /* 0x000fc60007ffe0ff */
[----:B------:R-:W-:-:S06]  /*2230*/  IMAD.X R27, RZ, RZ, R27, P0 ;  /* 0x000000ffff1b7224 */ /* 0x000fcc00000e061b */
[----:B------:R-:W-:Y:S05]  /*2240*/  @P6 BRA `(.L_x_45) ;  /* 0xfffffffc00a86947 */ /* 0x000fea000383ffff */
.L_x_38:
[----:B------:R-:W-:Y:S05]  /*2250*/  BSYNC.RECONVERGENT B6 ;  /* 0x0000000000067941 */ /* 0x000fea0003800200 */
.L_x_28:
[----:B------:R-:W0:Y:S01]  /*2260*/  LDC R0, c[0x0][0x394] ;  /* 0x0000e500ff007b82 */ /* 0x000e220000000800 */
[----:B------:R-:W-:Y:S01]  /*2270*/  HFMA2 R25, -RZ, RZ, 0, 0 ;  /* 0x00000000ff197431 */ /* 0x000fe200000001ff */
[----:B------:R-:W-:Y:S01]  /*2280*/  ISETP.NE.AND P0, PT, R23, RZ, PT ;  /* 0x000000ff1700720c */ /* 0x000fe20003f05270 */
[----:B------:R-:W-:Y:S01]  /*2290*/  IMAD.MOV.U32 R3, RZ, RZ, RZ ;  /* 0x000000ffff037224 */ /* 0x000fe200078e00ff */
[----:B0-----:R-:W-:-:S13]  /*22a0*/  ISETP.GE.U32.AND P1, PT, R0, 0x10, PT ;  /* 0x000000100000780c */ /* 0x001fda0003f26070 */
[----:B------:R-:W-:Y:S05]  /*22b0*/  @!P1 BRA `(.L_x_46) ;  /* 0x0000000000989947 */ /* 0x000fea0003800000 */
[----:B------:R-:W-:Y:S01]  /*22c0*/  IADD3 R8, P1, PT, R28, 0x20, RZ ;  /* 0x000000201c087810 */ /* 0x000fe20007f3e0ff */
[----:B------:R-:W-:Y:S01]  /*22d0*/  BSSY.RECONVERGENT B0, `(.L_x_46) ;  /* 0x0000024000007945 */ /* 0x000fe20003800200 */
[----:B------:R-:W-:Y:S01]  /*22e0*/  LOP3.LUT R3, R0, 0x7ffffff0, RZ, 0xc0, !PT ;  /* 0x7ffffff000037812 */ /* 0x000fe200078ec0ff */
[----:B------:R-:W-:Y:S02]  /*22f0*/  IMAD.MOV.U32 R25, RZ, RZ, RZ ;  /* 0x000000ffff197224 */ /* 0x000fe400078e00ff */
[----:B------:R-:W-:Y:S01]  /*2300*/  IMAD.X R9, RZ, RZ, R29, P1 ;  /* 0x000000ffff097224 */ /* 0x000fe200008e061d */
[----:B------:R-:W-:-:S07]  /*2310*/  IADD3 R6, PT, PT, -R3, RZ, RZ ;  /* 0x000000ff03067210 */ /* 0x000fce0007ffe1ff */
.L_x_47:
[----:B------:R-:W-:Y:S02]  /*2320*/  IMAD.MOV.U32 R4, RZ, RZ, R8 ;  /* 0x000000ffff047224 */ /* 0x000fe400078e0008 */
[----:B------:R-:W-:-:S05]  /*2330*/  IMAD.MOV.U32 R5, RZ, RZ, R9 ;  /* 0x000000ffff057224 */ /* 0x000fca00078e0009 */
[----:B------:R-:W2:Y:S04]  /*2340*/  LD.E R16, desc[UR36][R4.64+-0x20] ;  /* 0xffffe02404107980 */ /* 0x000ea8000c101900 */
[----:B------:R-:W2:Y:S04]  /*2350*/  LD.E R15, desc[UR36][R4.64+-0x1c] ;  /* 0xffffe424040f7980 */ /* 0x000ea8000c101900 */
[----:B------:R-:W3:Y:S04]  /*2360*/  LD.E R20, desc[UR36][R4.64+-0x18] ;  /* 0xffffe82404147980 */ /* 0x000ee8000c101900 */
[----:B------:R-:W3:Y:S04]  /*2370*/  LD.E R19, desc[UR36][R4.64+-0x14] ;  /* 0xffffec2404137980 */ /* 0x000ee8000c101900 */
[----:B------:R-:W4:Y:S04]  /*2380*/  LD.E R14, desc[UR36][R4.64+-0x10] ;  /* 0xfffff024040e7980 */ /* 0x000f28000c101900 */
[----:B------:R-:W4:Y:S04]  /*2390*/  LD.E R13, desc[UR36][R4.64+-0xc] ;  /* 0xfffff424040d7980 */ /* 0x000f28000c101900 */
[----:B------:R-:W5:Y:S04]  /*23a0*/  LD.E R12, desc[UR36][R4.64+-0x8] ;  /* 0xfffff824040c7980 */ /* 0x000f68000c101900 */
[----:B------:R-:W5:Y:S04]  /*23b0*/  LD.E R11, desc[UR36][R4.64+-0x4] ;  /* 0xfffffc24040b7980 */ /* 0x000f68000c101900 */
[----:B------:R-:W5:Y:S04]  /*23c0*/  LD.E R10, desc[UR36][R4.64] ;  /* 0x00000024040a7980 */ /* 0x000f68000c101900 */
[----:B------:R-:W5:Y:S04]  /*23d0*/  LD.E R9, desc[UR36][R4.64+0x4] ;  /* 0x0000042404097980 */ /* 0x000f68000c101900 */
[----:B------:R-:W5:Y:S04]  /*23e0*/  LD.E R8, desc[UR36][R4.64+0x8] ;  /* 0x0000082404087980 */ /* 0x000f68000c101900 */
[----:B------:R-:W5:Y:S04]  /*23f0*/  LD.E R7, desc[UR36][R4.64+0xc] ;  /* 0x00000c2404077980 */ /* 0x000f68000c101900 */
[----:B------:R-:W5:Y:S01]  /*2400*/  LD.E R18, desc[UR36][R4.64+0x14] ;  /* 0x0000142404127980 */ /* 0x000f62000c101900 */
[----:B--2---:R-:W-:-:S03]  /*2410*/  IADD3 R17, PT, PT, R15, R16, R25 ;  /* 0x000000100f117210 */ /* 0x004fc60007ffe019 */
[----:B------:R-:W2:Y:S04]  /*2420*/  LD.E R15, desc[UR36][R4.64+0x10] ;  /* 0x00001024040f7980 */ /* 0x000ea8000c101900 */
[----:B------:R-:W2:Y:S04]  /*2430*/  LD.E R16, desc[UR36][R4.64+0x18] ;  /* 0x0000182404107980 */ /* 0x000ea8000c101900 */
[----:B------:R-:W2:Y:S01]  /*2440*/  LD.E R25, desc[UR36][R4.64+0x1c] ;  /* 0x00001c2404197980 */ /* 0x000ea2000c101900 */
[----:B---3--:R-:W-:Y:S02]  /*2450*/  IADD3 R17, PT, PT, R19, R20, R17 ;  /* 0x0000001413117210 */ /* 0x008fe40007ffe011 */
[----:B------:R-:W-:-:S02]  /*2460*/  IADD3 R6, PT, PT, R6, 0x10, RZ ;  /* 0x0000001006067810 */ /* 0x000fc40007ffe0ff */
[----:B----4-:R-:W-:Y:S02]  /*2470*/  IADD3 R13, PT, PT, R13, R14, R17 ;  /* 0x0000000e0d0d7210 */ /* 0x010fe40007ffe011 */
[----:B------:R-:W-:Y:S02]  /*2480*/  ISETP.NE.AND P1, PT, R6, RZ, PT ;  /* 0x000000ff0600720c */ /* 0x000fe40003f25270 */
[----:B-----5:R-:W-:-:S04]  /*2490*/  IADD3 R11, PT, PT, R11, R12, R13 ;  /* 0x0000000c0b0b7210 */ /* 0x020fc80007ffe00d */
[----:B------:R-:W-:-:S04]  /*24a0*/  IADD3 R9, PT, PT, R9, R10, R11 ;  /* 0x0000000a09097210 */ /* 0x000fc80007ffe00b */
[----:B------:R-:W-:Y:S02]  /*24b0*/  IADD3 R7, PT, PT, R7, R8, R9 ;  /* 0x0000000807077210 */ /* 0x000fe40007ffe009 */
[----:B------:R-:W-:-:S05]  /*24c0*/  IADD3 R8, P2, PT, R4, 0x40, RZ ;  /* 0x0000004004087810 */ /* 0x000fca0007f5e0ff */
[----:B------:R-:W-:Y:S01]  /*24d0*/  IMAD.X R9, RZ, RZ, R5, P2 ;  /* 0x000000ffff097224 */ /* 0x000fe200010e0605 */
[----:B--2---:R-:W-:-:S04]  /*24e0*/  IADD3 R7, PT, PT, R18, R15, R7 ;  /* 0x0000000f12077210 */ /* 0x004fc80007ffe007 */
[----:B------:R-:W-:Y:S01]  /*24f0*/  IADD3 R25, PT, PT, R25, R16, R7 ;  /* 0x0000001019197210 */ /* 0x000fe20007ffe007 */
[----:B------:R-:W-:Y:S06]  /*2500*/  @P1 BRA `(.L_x_47) ;  /* 0xfffffffc00841947 */ /* 0x000fec000383ffff */
[----:B------:R-:W-:Y:S05]  /*2510*/  BSYNC.RECONVERGENT B0 ;  /* 0x0000000000007941 */ /* 0x000fea0003800200 */
.L_x_46:
[----:B------:R-:W-:Y:S04]  /*2520*/  BSSY.RECONVERGENT B0, `(.L_x_9) ;  /* 0x000002d000007945 */ /* 0x000fe80003800200 */
[----:B------:R-:W-:Y:S05]  /*2530*/  @!P0 BRA `(.L_x_48) ;  /* 0x0000000000ac8947 */ /* 0x000fea0003800000 */
[----:B------:R-:W-:Y:S02]  /*2540*/  ISETP.GE.U32.AND P0, PT, R23, 0x8, PT ;  /* 0x000000081700780c */ /* 0x000fe40003f06070 */
[----:B------:R-:W-:-:S04]  /*2550*/  LOP3.LUT R14, R0, 0x7, RZ, 0xc0, !PT ;  /* 0x00000007000e7812 */ /* 0x000fc800078ec0ff */
[----:B------:R-:W-:-:S07]  /*2560*/  ISETP.NE.AND P1, PT, R14, RZ, PT ;  /* 0x000000ff0e00720c */ /* 0x000fce0003f25270 */
[----:B------:R-:W-:Y:S06]  /*2570*/  @!P0 BRA `(.L_x_49) ;  /* 0x0000000000388947 */ /* 0x000fec0003800000 */
[----:B------:R-:W-:-:S05]  /*2580*/  IMAD.WIDE.U32 R4, R3, 0x4, R28 ;  /* 0x0000000403047825 */ /* 0x000fca00078e001c */
[----:B------:R-:W2:Y:S04]  /*2590*/  LD.E R6, desc[UR36][R4.64] ;  /* 0x0000002404067980 */ /* 0x000ea8000c101900 */
[----:B------:R-:W2:Y:S04]  /*25a0*/  LD.E R7, desc[UR36][R4.64+0x4] ;  /* 0x0000042404077980 */ /* 0x000ea8000c101900 */
[----:B------:R-:W3:Y:S04]  /*25b0*/  LD.E R9, desc[UR36][R4.64+0x8] ;  /* 0x0000082404097980 */ /* 0x000ee8000c101900 */
[----:B------:R-:W3:Y:S04]  /*25c0*/  LD.E R8, desc[UR36][R4.64+0xc] ;  /* 0x00000c2404087980 */ /* 0x000ee8000c101900 */
[----:B------:R-:W4:Y:S04]  /*25d0*/  LD.E R11, desc[UR36][R4.64+0x10] ;  /* 0x00001024040b7980 */ /* 0x000f28000c101900 */
[----:B------:R-:W4:Y:S04]  /*25e0*/  LD.E R10, desc[UR36][R4.64+0x14] ;  /* 0x00001424040a7980 */ /* 0x000f28000c101900 */
[----:B------:R-:W5:Y:S04]  /*25f0*/  LD.E R13, desc[UR36][R4.64+0x18] ;  /* 0x00001824040d7980 */ /* 0x000f68000c101900 */
[----:B------:R-:W5:Y:S01]  /*2600*/  LD.E R12, desc[UR36][R4.64+0x1c] ;  /* 0x00001c24040c7980 */ /* 0x000f62000c101900 */
[----:B------:R-:W-:Y:S01]  /*2610*/  VIADD R3, R3, 0x8 ;  /* 0x0000000803037836 */ /* 0x000fe20000000000 */
[----:B--2---:R-:W-:-:S04]  /*2620*/  IADD3 R6, PT, PT, R7, R6, R25 ;  /* 0x0000000607067210 */ /* 0x004fc80007ffe019 */
[----:B---3--:R-:W-:-:S04]  /*2630*/  IADD3 R6, PT, PT, R8, R9, R6 ;  /* 0x0000000908067210 */ /* 0x008fc80007ffe006 */
[----:B----4-:R-:W-:-:S04]  /*2640*/  IADD3 R6, PT, PT, R10, R11, R6 ;  /* 0x0000000b0a067210 */ /* 0x010fc80007ffe006 */
[----:B-----5:R-:W-:-:S07]  /*2650*/  IADD3 R25, PT, PT, R12, R13, R6 ;  /* 0x0000000d0c197210 */ /* 0x020fce0007ffe006 */
.L_x_49:
        /* <DEDUP_REMOVED lines=9> */
[----:B------:R-:W3:Y:S01]  /*26f0*/  LD.E R8, desc[UR36][R4.64+0xc] ;  /* 0x00000c2404087980 */ /* 0x000ee2000c101900 */
[----:B------:R-:W-:-:S02]  /*2700*/  IADD3 R3, PT, PT, R3, 0x4, RZ ;  /* 0x0000000403037810 */ /* 0x000fc40007ffe0ff */
[----:B--2---:R-:W-:-:S04]  /*2710*/  IADD3 R6, PT, PT, R7, R6, R25 ;  /* 0x0000000607067210 */ /* 0x004fc80007ffe019 */
[----:B---3--:R-:W-:-:S07]  /*2720*/  IADD3 R25, PT, PT, R8, R9, R6 ;  /* 0x0000000908197210 */ /* 0x008fce0007ffe006 */
.L_x_50:
[----:B------:R-:W-:Y:S05]  /*2730*/  @!P1 BRA `(.L_x_48) ;  /* 0x00000000002c9947 */ /* 0x000fea0003800000 */
[----:B------:R-:W-:-:S04]  /*2740*/  IMAD.WIDE.U32 R28, R3, 0x4, R28 ;  /* 0x00000004031c7825 */ /* 0x000fc800078e001c */
[----:B------:R-:W-:-:S07]  /*2750*/  IMAD.MOV R0, RZ, RZ, -R0 ;  /* 0x000000ffff007224 */ /* 0x000fce00078e0a00 */
.L_x_51:
[----:B------:R-:W-:Y:S01]  /*2760*/  IMAD.MOV.U32 R4, RZ, RZ, R28 ;  /* 0x000000ffff047224 */ /* 0x000fe200078e001c */
[----:B------:R-:W-:-:S05]  /*2770*/  MOV R5, R29 ;  /* 0x0000001d00057202 */ /* 0x000fca0000000f00 */
[----:B------:R-:W2:Y:S01]  /*2780*/  LD.E R4, desc[UR36][R4.64] ;  /* 0x0000002404047980 */ /* 0x000ea2000c101900 */
[----:B------:R-:W-:Y:S01]  /*2790*/  VIADD R0, R0, 0x1 ;  /* 0x0000000100007836 */ /* 0x000fe20000000000 */
[----:B------:R-:W-:-:S04]  /*27a0*/  IADD3 R28, P1, PT, R28, 0x4, RZ ;  /* 0x000000041c1c7810 */ /* 0x000fc80007f3e0ff */
[----:B------:R-:W-:Y:S02]  /*27b0*/  ISETP.NE.AND P0, PT, R0, RZ, PT ;  /* 0x000000ff0000720c */ /* 0x000fe40003f05270 */
[----:B------:R-:W-:Y:S01]  /*27c0*/  IADD3.X R29, PT, PT, RZ, R29, RZ, P1, !PT ;  /* 0x0000001dff1d7210 */ /* 0x000fe20000ffe4ff */
[----:B--2---:R-:W-:-:S10]  /*27d0*/  IMAD.IADD R25, R4, 0x1, R25 ;  /* 0x0000000104197824 */ /* 0x004fd400078e0219 */
[----:B------:R-:W-:Y:S05]  /*27e0*/  @P0 BRA `(.L_x_51) ;  /* 0xfffffffc00dc0947 */ /* 0x000fea000383ffff */
.L_x_48:
[----:B------:R-:W-:Y:S05]  /*27f0*/  BSYNC.RECONVERGENT B0 ;  /* 0x0000000000007941 */ /* 0x000fea0003800200 */
.L_x_9:
[----:B------:R-:W-:Y:S01]  /*2800*/  MOV R0, 0x0 ;  /* 0x0000000000007802 */ /* 0x000fe20000000f00 */
[----:B------:R0:W-:Y:S01]  /*2810*/  STL.64 [R1], R24 ;  /* 0x0000001801007387 */ /* 0x0001e20000100a00 */
[----:B------:R-:W1:Y:S01]  /*2820*/  LDCU.64 UR4, c[0x4][0x30] ;  /* 0x01000600ff0477ac */ /* 0x000e620008000a00 */
[----:B------:R-:W-:Y:S01]  /*2830*/  MOV R6, R2 ;  /* 0x0000000200067202 */ /* 0x000fe20000000f00 */
[----:B------:R0:W2:Y:S01]  /*2840*/  LDC.64 R8, c[0x4][R0] ;  /* 0x0100000000087b82 */ /* 0x0000a20000000a00 */
[----:B------:R-:W-:Y:S02]  /*2850*/  IMAD.MOV.U32 R7, RZ, RZ, R22 ;  /* 0x000000ffff077224 */ /* 0x000fe400078e0016 */
[----:B-1----:R-:W-:Y:S02]  /*2860*/  IMAD.U32 R4, RZ, RZ, UR4 ;  /* 0x00000004ff047e24 */ /* 0x002fe4000f8e00ff */
[----:B0-----:R-:W-:-:S07]  /*2870*/  IMAD.U32 R5, RZ, RZ, UR5 ;  /* 0x00000005ff057e24 */ /* 0x001fce000f8e00ff */
[----:B------:R-:W-:-:S07]  /*2880*/  LEPC R20, `(.L_x_52) ;  /* 0x000000001014794e */ /* 0x000fce0000000000 */
[----:B--2---:R-:W-:Y:S05]  /*2890*/  CALL.ABS.NOINC R8 ;  /* 0x0000000008007343 */ /* 0x004fea0003c00000 */
.L_x_52:
[----:B------:R-:W-:Y:S05]  /*28a0*/  BRA `(.L_x_53) ;  /* 0x0000000000287947 */ /* 0x000fea0003800000 */
.L_x_7:
[----:B------:R-:W-:Y:S01]  /*28b0*/  MOV R0, 0x0 ;  /* 0x0000000000007802 */ /* 0x000fe20000000f00 */
[----:B------:R0:W-:Y:S01]  /*28c0*/  STL [R1], R24 ;  /* 0x0000001801007387 */ /* 0x0001e20000100800 */
[----:B------:R-:W1:Y:S01]  /*28d0*/  LDCU.64 UR4, c[0x4][0x38] ;  /* 0x01000700ff0477ac */ /* 0x000e620008000a00 */
[----:B------:R-:W-:Y:S01]  /*28e0*/  IMAD.MOV.U32 R6, RZ, RZ, R2 ;  /* 0x000000ffff067224 */ /* 0x000fe200078e0002 */
[----:B------:R0:W2:Y:S01]  /*28f0*/  LDC.64 R8, c[0x4][R0] ;  /* 0x0100000000087b82 */ /* 0x0000a20000000a00 */
[----:B------:R-:W-:Y:S02]  /*2900*/  IMAD.MOV.U32 R7, RZ, RZ, R22 ;  /* 0x000000ffff077224 */ /* 0x000fe400078e0016 */
[----:B-1----:R-:W-:Y:S01]  /*2910*/  IMAD.U32 R4, RZ, RZ, UR4 ;  /* 0x00000004ff047e24 */ /* 0x002fe2000f8e00ff */
[----:B0-----:R-:W-:-:S07]  /*2920*/  MOV R5, UR5 ;  /* 0x0000000500057c02 */ /* 0x001fce0008000f00 */
[----:B------:R-:W-:-:S07]  /*2930*/  LEPC R20, `(.L_x_53) ;  /* 0x000000001014794e */ /* 0x000fce0000000000 */
[----:B--2---:R-:W-:Y:S05]  /*2940*/  CALL.ABS.NOINC R8 ;  /* 0x0000000008007343 */ /* 0x004fea0003c00000 */
.L_x_53:
[----:B------:R-:W-:Y:S05]  /*2950*/  BSYNC.RECONVERGENT B7 ;  /* 0x0000000000077941 */ /* 0x000fea0003800200 */
.L_x_6:
[----:B------:R-:W0:Y:S01]  /*2960*/  LDC.64 R4, c[0x0][0x380] ;  /* 0x0000e000ff047b82 */ /* 0x000e220000000a00 */
[----:B------:R-:W-:Y:S01]  /*2970*/  HFMA2 R3, -RZ, RZ, 0, 1.78813934326171875e-07 ;  /* 0x00000003ff037431 */ /* 0x000fe200000001ff */
[----:B------:R-:W-:Y:S01]  /*2980*/  MOV R8, 0x0 ;  /* 0x0000000000087802 */ /* 0x000fe20000000f00 */
[----:B------:R-:W1:Y:S05]  /*2990*/  LDCU.64 UR4, c[0x4][0x40] ;  /* 0x01000800ff0477ac */ /* 0x000e6a0008000a00 */
[----:B------:R-:W2:Y:S01]  /*29a0*/  LDC.64 R8, c[0x4][R8] ;  /* 0x0100000008087b82 */ /* 0x000ea20000000a00 */
[----:B0-----:R-:W-:-:S05]  /*29b0*/  IMAD.WIDE R4, R24, 0x4, R4 ;  /* 0x0000000418047825 */ /* 0x001fca00078e0204 */
[----:B------:R1:W5:Y:S01]  /*29c0*/  ATOMG.E.EXCH.STRONG.GPU PT, RZ, desc[UR36][R4.64], R3 ;  /* 0x8000000304ff79a8 */ /* 0x000362000c1ef124 */
        /* <DEDUP_REMOVED lines=9> */
[----:B------:R0:W-:Y:S01]  /*2a60*/  STL [R1], R24 ;  /* 0x0000001801007387 */ /* 0x0001e20000100800 */
[----:B-1----:R-:W-:Y:S01]  /*2a70*/  IMAD.U32 R4, RZ, RZ, UR4 ;  /* 0x00000004ff047e24 */ /* 0x002fe2000f8e00ff */
[----:B------:R-:W-:Y:S01]  /*2a80*/  MOV R6, R2 ;  /* 0x0000000200067202 */ /* 0x000fe20000000f00 */
[----:B------:R-:W-:-:S02]  /*2a90*/  IMAD.U32 R5, RZ, RZ, UR5 ;  /* 0x00000005ff057e24 */ /* 0x000fc4000f8e00ff */
[----:B--2---:R-:W-:-:S07]  /*2aa0*/  IMAD.MOV.U32 R7, RZ, RZ, R22 ;  /* 0x000000ffff077224 */ /* 0x004fce00078e0016 */
[----:B------:R-:W-:-:S07]  /*2ab0*/  LEPC R20, `(.L_x_54) ;  /* 0x000000001014794e */ /* 0x000fce0000000000 */
[----:B0----5:R-:W-:Y:S05]  /*2ac0*/  CALL.ABS.NOINC R8 ;  /* 0x0000000008007343 */ /* 0x021fea0003c00000 */
.L_x_54:
[----:B------:R-:W-:Y:S05]  /*2ad0*/  EXIT ;  /* 0x000000000000794d */ /* 0x000fea0003800000 */
.L_x_55:
[----:B------:R-:W-:-:S00]  /*2ae0*/  BRA `(.L_x_55) ;  /* 0xfffffffc00fc7947 */ /* 0x000fc0000383ffff */
[----:B------:R-:W-:-:S00]  /*2af0*/  NOP ;  /* 0x0000000000007918 */ /* 0x000fc00000000000 */
        /* <DEDUP_REMOVED lines=8> */
.L_x_56:


//--------------------- .nv.global.init           --------------------------
	.section	.nv.global.init,"aw",@progbits
.nv.global.init:
	.type		$str,@object
	.size		$str,($str$4 - $str)
$str:
        /*0000*/ 	.byte	0x47, 0x50, 0x55, 0x20, 0x74, 0x68, 0x72, 0x65, 0x61, 0x64, 0x20, 0x25, 0x64, 0x20, 0x73, 0x74
        /*0010*/ 	.byte	0x61, 0x72, 0x74, 0x65, 0x64, 0x0a, 0x00
	.type		$str$4,@object
	.size		$str$4,($str$7 - $str$4)
$str$4:
        /*0017*/ 	.byte	0x20, 0x20, 0x47, 0x50, 0x55, 0x20, 0x74, 0x68, 0x72, 0x65, 0x61, 0x64, 0x20, 0x25, 0x64, 0x3a
        /*0027*/ 	.byte	0x20, 0x61, 0x72, 0x72, 0x61, 0x79, 0x5b, 0x25, 0x64, 0x5d, 0x20, 0x3d, 0x20, 0x25, 0x64, 0x20
        /*0037*/ 	.byte	0x2d, 0x3e, 0x20, 0x25, 0x64, 0x0a, 0x00
	.type		$str$7,@object
	.size		$str$7,($str$5 - $str$7)
$str$7:
        /*003e*/ 	.byte	0x47, 0x50, 0x55, 0x20, 0x74, 0x68, 0x72, 0x65, 0x61, 0x64, 0x20, 0x25, 0x64, 0x20, 0x63, 0x6f
        /*004e*/ 	.byte	0x6d, 0x70, 0x6c, 0x65, 0x74, 0x65, 0x64, 0x20, 0x28, 0x66, 0x6c, 0x61, 0x67, 0x20, 0x73, 0x65
        /*005e*/ 	.byte	0x74, 0x20, 0x74, 0x6f, 0x20, 0x33, 0x29, 0x0a, 0x00
	.type		$str$5,@object
	.size		$str$5,($str$6 - $str$5)
$str$5:
        /*0067*/ 	.byte	0x47, 0x50, 0x55, 0x20, 0x74, 0x68, 0x72, 0x65, 0x61, 0x64, 0x20, 0x25, 0x64, 0x3a, 0x20, 0x73
        /*0077*/ 	.byte	0x75, 0x6d, 0x20, 0x61, 0x66, 0x74, 0x65, 0x72, 0x20, 0x69, 0x6e, 0x63, 0x72, 0x65, 0x6d, 0x65
        /*0087*/ 	.byte	0x6e, 0x74, 0x20, 0x3d, 0x20, 0x25, 0x64, 0x0a, 0x00
	.type		$str$6,@object
	.size		$str$6,($str$3 - $str$6)
$str$6:
        /*0090*/ 	.byte	0x47, 0x50, 0x55, 0x20, 0x74, 0x68, 0x72, 0x65, 0x61, 0x64, 0x20, 0x25, 0x64, 0x3a, 0x20, 0x45
        /*00a0*/ 	.byte	0x52, 0x52, 0x4f, 0x52, 0x20, 0x2d, 0x20, 0x6e, 0x75, 0x6c, 0x6c, 0x20, 0x64, 0x61, 0x74, 0x61
        /*00b0*/ 	.byte	0x20, 0x61, 0x64, 0x64, 0x72, 0x65, 0x73, 0x73, 0x21, 0x0a, 0x00
	.type		$str$3,@object
	.size		$str$3,($str$1 - $str$3)
$str$3:
        /*00bb*/ 	.byte	0x47, 0x50, 0x55, 0x20, 0x74, 0x68, 0x72, 0x65, 0x61, 0x64, 0x20, 0x25, 0x64, 0x20, 0x70, 0x72
        /*00cb*/ 	.byte	0x6f, 0x63, 0x65, 0x73, 0x73, 0x69, 0x6e, 0x67, 0x20, 0x61, 0x72, 0x72, 0x61, 0x79, 0x20, 0x61
        /*00db*/ 	.byte	0x74, 0x20, 0x61, 0x64, 0x64, 0x72, 0x65, 0x73, 0x73, 0x20, 0x25, 0x70, 0x3a, 0x0a, 0x00
	.type		$str$1,@object
	.size		$str$1,($str$2 - $str$1)
$str$1:
        /*00ea*/ 	.byte	0x47, 0x50, 0x55, 0x20, 0x74, 0x68, 0x72, 0x65, 0x61, 0x64, 0x20, 0x25, 0x64, 0x20, 0x72, 0x65
        /*00fa*/ 	.byte	0x71, 0x75, 0x65, 0x73, 0x74, 0x69, 0x6e, 0x67, 0x20, 0x64, 0x61, 0x74, 0x61, 0x20, 0x28, 0x66
        /*010a*/ 	.byte	0x6c, 0x61, 0x67, 0x20, 0x73, 0x65, 0x74, 0x20, 0x74, 0x6f, 0x20, 0x31, 0x29, 0x0a, 0x00
	.type		$str$2,@object
	.size		$str$2,(.L_2 - $str$2)
$str$2:
        /*0119*/ 	.byte	0x47, 0x50, 0x55, 0x20, 0x74, 0x68, 0x72, 0x65, 0x61, 0x64, 0x20, 0x25, 0x64, 0x20, 0x72, 0x65
        /*0129*/ 	.byte	0x63, 0x65, 0x69, 0x76, 0x65, 0x64, 0x20, 0x64, 0x61, 0x74, 0x61, 0x20, 0x6e, 0x6f, 0x74, 0x69
        /*0139*/ 	.byte	0x66, 0x69, 0x63, 0x61, 0x74, 0x69, 0x6f, 0x6e, 0x20, 0x28, 0x66, 0x6c, 0x61, 0x67, 0x20, 0x3d
        /*0149*/ 	.byte	0x20, 0x32, 0x29, 0x0a, 0x00
.L_2:


//--------------------- .nv.shared.reserved.0     --------------------------
	.section	.nv.shared.reserved.0,"aw",@nobits
	.weak		__nv_reservedSMEM_offset_0_alias
	.size		__nv_reservedSMEM_offset_0_alias, 0, 64
	.other		__nv_reservedSMEM_offset_0_alias,@"STO_CUDA_RESERVED_SHARED STV_DEFAULT"
__nv_reservedSMEM_offset_0_alias:
	.zero		0
	.zero		64


//--------------------- .nv.constant0._Z15consumer_kernelPiPS_ii --------------------------
	.section	.nv.constant0._Z15consumer_kernelPiPS_ii,"a",@progbits
	.sectionflags	@""
	.align	4
.nv.constant0._Z15consumer_kernelPiPS_ii:
	.zero		920


//--------------------- SYMBOLS --------------------------

	.type		.nv.reservedSmem.offset0,@object
	.size		.nv.reservedSmem.offset0,0x4
	.type		vprintf,@function
